//
// Generated by NVIDIA NVVM Compiler
//
// Compiler Build ID: CL-36424714
// Cuda compilation tools, release 13.0, V13.0.88
// Based on NVVM 20.0.0
//

.version 9.0
.target sm_100
.address_size 64

	// .globl	_Z6kernelPhifff
.global .align 1 .b8 _ZN34_INTERNAL_b92fbe79_4_k_cu_adef41314cuda3std3__45__cpo5beginE[1];
.global .align 1 .b8 _ZN34_INTERNAL_b92fbe79_4_k_cu_adef41314cuda3std3__45__cpo3endE[1];
.global .align 1 .b8 _ZN34_INTERNAL_b92fbe79_4_k_cu_adef41314cuda3std3__45__cpo6cbeginE[1];
.global .align 1 .b8 _ZN34_INTERNAL_b92fbe79_4_k_cu_adef41314cuda3std3__45__cpo4cendE[1];
.global .align 1 .b8 _ZN34_INTERNAL_b92fbe79_4_k_cu_adef41314cuda3std3__45__cpo6rbeginE[1];
.global .align 1 .b8 _ZN34_INTERNAL_b92fbe79_4_k_cu_adef41314cuda3std3__45__cpo4rendE[1];
.global .align 1 .b8 _ZN34_INTERNAL_b92fbe79_4_k_cu_adef41314cuda3std3__45__cpo7crbeginE[1];
.global .align 1 .b8 _ZN34_INTERNAL_b92fbe79_4_k_cu_adef41314cuda3std3__45__cpo5crendE[1];
.global .align 1 .b8 _ZN34_INTERNAL_b92fbe79_4_k_cu_adef41314cuda3std3__436_GLOBAL__N__b92fbe79_4_k_cu_adef41316ignoreE[1];
.global .align 1 .b8 _ZN34_INTERNAL_b92fbe79_4_k_cu_adef41314cuda3std3__419piecewise_constructE[1];
.global .align 1 .b8 _ZN34_INTERNAL_b92fbe79_4_k_cu_adef41314cuda3std3__48in_placeE[1];
.global .align 1 .b8 _ZN34_INTERNAL_b92fbe79_4_k_cu_adef41314cuda3std3__420unreachable_sentinelE[1];
.global .align 1 .b8 _ZN34_INTERNAL_b92fbe79_4_k_cu_adef41314cuda3std6ranges3__45__cpo4swapE[1];
.global .align 1 .b8 _ZN34_INTERNAL_b92fbe79_4_k_cu_adef41314cuda3std6ranges3__45__cpo9iter_moveE[1];
.global .align 1 .b8 _ZN34_INTERNAL_b92fbe79_4_k_cu_adef41314cuda3std6ranges3__45__cpo5beginE[1];
.global .align 1 .b8 _ZN34_INTERNAL_b92fbe79_4_k_cu_adef41314cuda3std6ranges3__45__cpo3endE[1];
.global .align 1 .b8 _ZN34_INTERNAL_b92fbe79_4_k_cu_adef41314cuda3std6ranges3__45__cpo6cbeginE[1];
.global .align 1 .b8 _ZN34_INTERNAL_b92fbe79_4_k_cu_adef41314cuda3std6ranges3__45__cpo4cendE[1];
.global .align 1 .b8 _ZN34_INTERNAL_b92fbe79_4_k_cu_adef41314cuda3std6ranges3__45__cpo7advanceE[1];
.global .align 1 .b8 _ZN34_INTERNAL_b92fbe79_4_k_cu_adef41314cuda3std6ranges3__45__cpo9iter_swapE[1];
.global .align 1 .b8 _ZN34_INTERNAL_b92fbe79_4_k_cu_adef41314cuda3std6ranges3__45__cpo4nextE[1];
.global .align 1 .b8 _ZN34_INTERNAL_b92fbe79_4_k_cu_adef41314cuda3std6ranges3__45__cpo4prevE[1];
.global .align 1 .b8 _ZN34_INTERNAL_b92fbe79_4_k_cu_adef41314cuda3std6ranges3__45__cpo4dataE[1];
.global .align 1 .b8 _ZN34_INTERNAL_b92fbe79_4_k_cu_adef41314cuda3std6ranges3__45__cpo5cdataE[1];
.global .align 1 .b8 _ZN34_INTERNAL_b92fbe79_4_k_cu_adef41314cuda3std6ranges3__45__cpo4sizeE[1];
.global .align 1 .b8 _ZN34_INTERNAL_b92fbe79_4_k_cu_adef41314cuda3std6ranges3__45__cpo5ssizeE[1];
.global .align 1 .b8 _ZN34_INTERNAL_b92fbe79_4_k_cu_adef41314cuda3std6ranges3__45__cpo8distanceE[1];
.global .align 1 .b8 _ZN34_INTERNAL_b92fbe79_4_k_cu_adef41316thrust24THRUST_300001_SM_1000_NS6system6detail10sequential3seqE[1];

.visible .entry _Z6kernelPhifff(
	.param .u64 .ptr .align 1 _Z6kernelPhifff_param_0,
	.param .u32 _Z6kernelPhifff_param_1,
	.param .f32 _Z6kernelPhifff_param_2,
	.param .f32 _Z6kernelPhifff_param_3,
	.param .f32 _Z6kernelPhifff_param_4
)
{
	.reg .pred 	%p<21>;
	.reg .b16 	%rs<6>;
	.reg .b32 	%r<50>;
	.reg .b32 	%f<108>;
	.reg .b64 	%rd<5>;

	ld.param.u64 	%rd1, [_Z6kernelPhifff_param_0];
	ld.param.u32 	%r17, [_Z6kernelPhifff_param_1];
	ld.param.f32 	%f30, [_Z6kernelPhifff_param_2];
	ld.param.f32 	%f31, [_Z6kernelPhifff_param_3];
	ld.param.f32 	%f32, [_Z6kernelPhifff_param_4];
	mov.u32 	%r18, %ctaid.x;
	mov.u32 	%r19, %tid.x;
	mov.u32 	%r20, %nctaid.x;
	mad.lo.s32 	%r1, %r19, %r20, %r18;
	cvt.rn.f32.s32 	%f33, %r17;
	mul.f32 	%f34, %f33, 0f3F000000;
	cvt.rn.f32.u32 	%f35, %r18;
	sub.f32 	%f36, %f35, %f34;
	div.rn.f32 	%f37, %f36, %f34;
	mul.f32 	%f38, %f30, %f37;
	sub.f32 	%f1, %f38, %f31;
	cvt.rn.f32.u32 	%f39, %r19;
	sub.f32 	%f40, %f34, %f39;
	div.rn.f32 	%f41, %f40, %f34;
	fma.rn.f32 	%f2, %f30, %f41, %f32;
	mov.f32 	%f100, 0f00000000;
	mov.b32 	%r2, 0;
	mov.f32 	%f101, %f100;
$L__BB0_1:
	mul.f32 	%f42, %f101, %f101;
	mul.f32 	%f43, %f100, %f100;
	sub.f32 	%f44, %f42, %f43;
	mul.f32 	%f45, %f101, %f100;
	fma.rn.f32 	%f46, %f101, %f100, %f45;
	add.f32 	%f5, %f1, %f44;
	add.f32 	%f6, %f2, %f46;
	abs.f32 	%f47, %f5;
	setp.geu.f32 	%p1, %f47, 0f20000000;
	abs.f32 	%f48, %f6;
	setp.geu.f32 	%p2, %f48, 0f20000000;
	or.pred  	%p3, %p1, %p2;
	@%p3 bra 	$L__BB0_3;
	mul.f32 	%f51, %f5, 0f40800000;
	mul.f32 	%f52, %f6, 0f40800000;
	mul.f32 	%f53, %f52, %f52;
	fma.rn.f32 	%f54, %f51, %f51, %f53;
	mul.f32 	%f102, %f54, 0f3D800000;
	bra.uni 	$L__BB0_4;
$L__BB0_3:
	mul.f32 	%f50, %f6, %f6;
	fma.rn.f32 	%f102, %f5, %f5, %f50;
$L__BB0_4:
	setp.gt.f32 	%p4, %f102, 0f40000000;
	@%p4 bra 	$L__BB0_10;
	mul.f32 	%f55, %f5, %f5;
	mul.f32 	%f56, %f6, %f6;
	sub.f32 	%f57, %f55, %f56;
	mul.f32 	%f58, %f5, %f6;
	fma.rn.f32 	%f59, %f5, %f6, %f58;
	add.f32 	%f10, %f1, %f57;
	add.f32 	%f11, %f2, %f59;
	abs.f32 	%f60, %f10;
	setp.lt.f32 	%p5, %f60, 0f20000000;
	abs.f32 	%f61, %f11;
	setp.lt.f32 	%p6, %f61, 0f20000000;
	and.pred  	%p7, %p5, %p6;
	@%p7 bra 	$L__BB0_11;
	mul.f32 	%f63, %f11, %f11;
	fma.rn.f32 	%f103, %f10, %f10, %f63;
	bra.uni 	$L__BB0_12;
$L__BB0_7:
	add.s32 	%r2, %r2, 3;
	bra.uni 	$L__BB0_10;
$L__BB0_8:
	add.s32 	%r2, %r2, 2;
	bra.uni 	$L__BB0_10;
$L__BB0_9:
	add.s32 	%r2, %r2, 1;
$L__BB0_10:
	cvt.u16.u32 	%rs1, %r2;
	mul.hi.u16 	%rs2, %rs1, 11651;
	shr.u16 	%rs3, %rs2, 6;
	mul.lo.s16 	%rs4, %rs3, 360;
	sub.s16 	%rs5, %rs1, %rs4;
	mul.wide.u16 	%r22, %rs5, 4096;
	or.b32  	%r46, %r22, 50;
	bra.uni 	$L__BB0_22;
$L__BB0_11:
	mul.f32 	%f64, %f10, 0f40800000;
	mul.f32 	%f65, %f11, 0f40800000;
	mul.f32 	%f66, %f65, %f65;
	fma.rn.f32 	%f67, %f64, %f64, %f66;
	mul.f32 	%f103, %f67, 0f3D800000;
$L__BB0_12:
	setp.gt.f32 	%p8, %f103, 0f40000000;
	@%p8 bra 	$L__BB0_9;
	mul.f32 	%f68, %f10, %f10;
	mul.f32 	%f69, %f11, %f11;
	sub.f32 	%f70, %f68, %f69;
	mul.f32 	%f71, %f10, %f11;
	fma.rn.f32 	%f72, %f10, %f11, %f71;
	add.f32 	%f15, %f1, %f70;
	add.f32 	%f16, %f2, %f72;
	abs.f32 	%f73, %f15;
	setp.lt.f32 	%p9, %f73, 0f20000000;
	abs.f32 	%f74, %f16;
	setp.lt.f32 	%p10, %f74, 0f20000000;
	and.pred  	%p11, %p9, %p10;
	@%p11 bra 	$L__BB0_15;
	mul.f32 	%f76, %f16, %f16;
	fma.rn.f32 	%f104, %f15, %f15, %f76;
	bra.uni 	$L__BB0_16;
$L__BB0_15:
	mul.f32 	%f77, %f15, 0f40800000;
	mul.f32 	%f78, %f16, 0f40800000;
	mul.f32 	%f79, %f78, %f78;
	fma.rn.f32 	%f80, %f77, %f77, %f79;
	mul.f32 	%f104, %f80, 0f3D800000;
$L__BB0_16:
	setp.gt.f32 	%p12, %f104, 0f40000000;
	@%p12 bra 	$L__BB0_8;
	mul.f32 	%f81, %f15, %f15;
	mul.f32 	%f82, %f16, %f16;
	sub.f32 	%f83, %f81, %f82;
	mul.f32 	%f84, %f15, %f16;
	fma.rn.f32 	%f85, %f15, %f16, %f84;
	add.f32 	%f101, %f1, %f83;
	add.f32 	%f100, %f2, %f85;
	abs.f32 	%f86, %f101;
	setp.lt.f32 	%p13, %f86, 0f20000000;
	abs.f32 	%f87, %f100;
	setp.lt.f32 	%p14, %f87, 0f20000000;
	and.pred  	%p15, %p13, %p14;
	@%p15 bra 	$L__BB0_19;
	mul.f32 	%f89, %f100, %f100;
	fma.rn.f32 	%f105, %f101, %f101, %f89;
	bra.uni 	$L__BB0_20;
$L__BB0_19:
	mul.f32 	%f90, %f101, 0f40800000;
	mul.f32 	%f91, %f100, 0f40800000;
	mul.f32 	%f92, %f91, %f91;
	fma.rn.f32 	%f93, %f90, %f90, %f92;
	mul.f32 	%f105, %f93, 0f3D800000;
$L__BB0_20:
	setp.gt.f32 	%p16, %f105, 0f40000000;
	@%p16 bra 	$L__BB0_7;
	add.s32 	%r2, %r2, 4;
	setp.ne.s32 	%p17, %r2, 1000;
	mov.b32 	%r46, 50;
	@%p17 bra 	$L__BB0_1;
$L__BB0_22:
	mul.hi.u32 	%r23, %r46, -2004318071;
	shr.u32 	%r24, %r23, 6;
	and.b32  	%r10, %r24, 4095;
	setp.gt.u32 	%p18, %r10, 2047;
	@%p18 bra 	$L__BB0_24;
	shl.b32 	%r31, %r10, 12;
	sub.s32 	%r32, 8388608, %r31;
	shr.u32 	%r33, %r32, 11;
	sub.s32 	%r34, 4096, %r33;
	mad.lo.s32 	%r35, %r34, 255, 2048;
	shr.u32 	%r36, %r35, 12;
	cvt.rn.f32.u32 	%f106, %r36;
	mov.f32 	%f107, 0f437F0000;
	bra.uni 	$L__BB0_25;
$L__BB0_24:
	shl.b32 	%r25, %r10, 1;
	add.s32 	%r26, %r25, 2093056;
	and.b32  	%r27, %r26, 2097150;
	sub.s32 	%r28, 4096, %r27;
	mad.lo.s32 	%r29, %r28, 255, 2048;
	shr.u32 	%r30, %r29, 12;
	cvt.rn.f32.u32 	%f107, %r30;
	mov.f32 	%f106, 0f437F0000;
$L__BB0_25:
	min.f32 	%f96, %f107, 0f437F0000;
	max.f32 	%f97, %f96, 0f00000000;
	min.f32 	%f98, %f106, 0f437F0000;
	max.f32 	%f99, %f98, 0f00000000;
	shr.u32 	%r38, %r23, 18;
	cvt.rzi.u32.f32 	%r11, %f97;
	cvt.rzi.u32.f32 	%r12, %f99;
	mov.b32 	%r49, 0;
	setp.eq.s32 	%p19, %r38, 1;
	mov.u32 	%r47, %r12;
	mov.u32 	%r48, %r11;
	@%p19 bra 	$L__BB0_29;
	setp.ne.s32 	%p20, %r38, 2;
	@%p20 bra 	$L__BB0_28;
	mov.b32 	%r48, 0;
	mov.u32 	%r47, %r11;
	mov.u32 	%r49, %r12;
	bra.uni 	$L__BB0_29;
$L__BB0_28:
	mov.b32 	%r47, 0;
	mov.u32 	%r48, %r12;
	mov.u32 	%r49, %r11;
$L__BB0_29:
	cvta.to.global.u64 	%rd2, %rd1;
	shl.b32 	%r42, %r1, 2;
	cvt.u64.u32 	%rd3, %r42;
	add.s64 	%rd4, %rd2, %rd3;
	mov.b32 	%r43, 255;
	st.global.u8 	[%rd4+3], %r43;
	st.global.u8 	[%rd4+2], %r47;
	st.global.u8 	[%rd4+1], %r48;
	st.global.u8 	[%rd4], %r49;
	ret;

}


// ===== COMPILED SASS (sm_100) =====

	.target	sm_100

	.elftype	@"ET_EXEC"


//--------------------- .note.nv.tkinfo           --------------------------
	.section	.note.nv.tkinfo,"",@"SHT_NOTE"
	.sectionflags	@"SHF_NOTE_NV_TKINFO"
	.tkinfo
        /*0018*/ 	.word	0x00000002
        /*0030*/ 	.string	""
        /*0030*/ 	.string	"ptxas"
        /*0030*/ 	.string	"Cuda compilation tools, release 13.0, V13.0.88"
        /*0030*/ 	.string	"Build cuda_13.0.r13.0/compiler.36424714_0"
        /*0030*/ 	.string	"-arch sm_100 -m 64 "



//--------------------- .note.nv.cuinfo           --------------------------
	.section	.note.nv.cuinfo,"",@"SHT_NOTE"
	.sectionflags	@"SHF_NOTE_NV_CUINFO"
        /*0018*/ 	.short	0x0002
        /*001a*/ 	.short	0x0064
        /*001c*/ 	.short	0x0082
	.zero		2


//--------------------- .nv.info                  --------------------------
	.section	.nv.info,"",@"SHT_CUDA_INFO"
	.align	4


	//----- nvinfo : EIATTR_REGCOUNT
	.align		4
        /*0000*/ 	.byte	0x04, 0x2f
        /*0002*/ 	.short	(.L_29 - .L_28)
	.align		4
.L_28:
        /*0004*/ 	.word	index@(_Z6kernelPhifff)
        /*0008*/ 	.word	0x00000011


	//----- nvinfo : EIATTR_FRAME_SIZE
	.align		4
.L_29:
        /*000c*/ 	.byte	0x04, 0x11
        /*000e*/ 	.short	(.L_31 - .L_30)
	.align		4
.L_30:
        /*0010*/ 	.word	index@($__internal_0_$__cuda_sm3x_div_rn_noftz_f32_slowpath)
        /*0014*/ 	.word	0x00000000


	//----- nvinfo : EIATTR_FRAME_SIZE
	.align		4
.L_31:
        /*0018*/ 	.byte	0x04, 0x11
        /*001a*/ 	.short	(.L_33 - .L_32)
	.align		4
.L_32:
        /*001c*/ 	.word	index@(_Z6kernelPhifff)
        /*0020*/ 	.word	0x00000000


	//----- nvinfo : EIATTR_MIN_STACK_SIZE
	.align		4
.L_33:
        /*0024*/ 	.byte	0x04, 0x12
        /*0026*/ 	.short	(.L_35 - .L_34)
	.align		4
.L_34:
        /*0028*/ 	.word	index@(_Z6kernelPhifff)
        /*002c*/ 	.word	0x00000000
.L_35:


//--------------------- .nv.compat                --------------------------
	.section	.nv.compat,"",@"SHT_CUDA_COMPAT_INFO"
	.align	4
        /*0000*/ 	.byte	0x02, 0x09, 0x00, 0x00, 0x02, 0x02, 0x01, 0x00, 0x02, 0x05, 0x05, 0x00, 0x03, 0x07, 0x01, 0x01
        /*0010*/ 	.byte	0x02, 0x03, 0x00, 0x00, 0x02, 0x06, 0x01, 0x00, 0x04, 0x0b, 0x08, 0x00, 0x01, 0x00, 0x00, 0x00
        /*0020*/ 	.byte	0x00, 0x00, 0x00, 0x00


//--------------------- .nv.info._Z6kernelPhifff  --------------------------
	.section	.nv.info._Z6kernelPhifff,"",@"SHT_CUDA_INFO"
	.sectionflags	@""
	.align	4


	//----- nvinfo : EIATTR_CUDA_API_VERSION
	.align		4
        /*0000*/ 	.byte	0x04, 0x37
        /*0002*/ 	.short	(.L_37 - .L_36)
.L_36:
        /*0004*/ 	.word	0x00000082


	//----- nvinfo : EIATTR_KPARAM_INFO
	.align		4
.L_37:
        /*0008*/ 	.byte	0x04, 0x17
        /*000a*/ 	.short	(.L_39 - .L_38)
.L_38:
        /*000c*/ 	.word	0x00000000
        /*0010*/ 	.short	0x0004
        /*0012*/ 	.short	0x0014
        /*0014*/ 	.byte	0x00, 0xf0, 0x11, 0x00


	//----- nvinfo : EIATTR_KPARAM_INFO
	.align		4
.L_39:
        /*0018*/ 	.byte	0x04, 0x17
        /*001a*/ 	.short	(.L_41 - .L_40)
.L_40:
        /*001c*/ 	.word	0x00000000
        /*0020*/ 	.short	0x0003
        /*0022*/ 	.short	0x0010
        /*0024*/ 	.byte	0x00, 0xf0, 0x11, 0x00


	//----- nvinfo : EIATTR_KPARAM_INFO
	.align		4
.L_41:
        /*0028*/ 	.byte	0x04, 0x17
        /*002a*/ 	.short	(.L_43 - .L_42)
.L_42:
        /*002c*/ 	.word	0x00000000
        /*0030*/ 	.short	0x0002
        /*0032*/ 	.short	0x000c
        /*0034*/ 	.byte	0x00, 0xf0, 0x11, 0x00


	//----- nvinfo : EIATTR_KPARAM_INFO
	.align		4
.L_43:
        /*0038*/ 	.byte	0x04, 0x17
        /*003a*/ 	.short	(.L_45 - .L_44)
.L_44:
        /*003c*/ 	.word	0x00000000
        /*0040*/ 	.short	0x0001
        /*0042*/ 	.short	0x0008
        /*0044*/ 	.byte	0x00, 0xf0, 0x11, 0x00


	//----- nvinfo : EIATTR_KPARAM_INFO
	.align		4
.L_45:
        /*0048*/ 	.byte	0x04, 0x17
        /*004a*/ 	.short	(.L_47 - .L_46)
.L_46:
        /*004c*/ 	.word	0x00000000
        /*0050*/ 	.short	0x0000
        /*0052*/ 	.short	0x0000
        /*0054*/ 	.byte	0x00, 0xf5, 0x21, 0x00


	//----- nvinfo : EIATTR_SPARSE_MMA_MASK
	.align		4
.L_47:
        /*0058*/ 	.byte	0x03, 0x50
        /*005a*/ 	.short	0x0000


	//----- nvinfo : EIATTR_MAXREG_COUNT
	.align		4
        /*005c*/ 	.byte	0x03, 0x1b
        /*005e*/ 	.short	0x00ff


	//----- nvinfo : EIATTR_MERCURY_ISA_VERSION
	.align		4
        /*0060*/ 	.byte	0x03, 0x5f
        /*0062*/ 	.short	0x0101


	//----- nvinfo : EIATTR_VRC_CTA_INIT_COUNT
	.align		4
        /*0064*/ 	.byte	0x02, 0x4a
	.zero		1
	.zero		1


	//----- nvinfo : EIATTR_EXIT_INSTR_OFFSETS
	.align		4
        /*0068*/ 	.byte	0x04, 0x1c
        /*006a*/ 	.short	(.L_49 - .L_48)


	//   ....[0]....
.L_48:
        /*006c*/ 	.word	0x00000be0


	//----- nvinfo : EIATTR_CRS_STACK_SIZE
	.align		4
.L_49:
        /*0070*/ 	.byte	0x04, 0x1e
        /*0072*/ 	.short	(.L_51 - .L_50)
.L_50:
        /*0074*/ 	.word	0x00000000


	//----- nvinfo : EIATTR_CBANK_PARAM_SIZE
	.align		4
.L_51:
        /*0078*/ 	.byte	0x03, 0x19
        /*007a*/ 	.short	0x0018


	//----- nvinfo : EIATTR_PARAM_CBANK
	.align		4
        /*007c*/ 	.byte	0x04, 0x0a
        /*007e*/ 	.short	(.L_53 - .L_52)
	.align		4
.L_52:
        /*0080*/ 	.word	index@(.nv.constant0._Z6kernelPhifff)
        /*0084*/ 	.short	0x0380
        /*0086*/ 	.short	0x0018


	//----- nvinfo : EIATTR_SW_WAR
	.align		4
.L_53:
        /*0088*/ 	.byte	0x04, 0x36
        /*008a*/ 	.short	(.L_55 - .L_54)
.L_54:
        /*008c*/ 	.word	0x00000008
.L_55:


//--------------------- .nv.callgraph             --------------------------
	.section	.nv.callgraph,"",@"SHT_CUDA_CALLGRAPH"
	.align	4
	.sectionentsize	8
	.align		4
        /*0000*/ 	.word	0x00000000
	.align		4
        /*0004*/ 	.word	0xffffffff
	.align		4
        /*0008*/ 	.word	0x00000000
	.align		4
        /*000c*/ 	.word	0xfffffffe
	.align		4
        /*0010*/ 	.word	0x00000000
	.align		4
        /*0014*/ 	.word	0xfffffffd
	.align		4
        /*0018*/ 	.word	0x00000000
	.align		4
        /*001c*/ 	.word	0xfffffffc


//--------------------- .nv.constant4             --------------------------
	.section	.nv.constant4,"a",@progbits
	.align	8
	.align		8
.nv.constant4:
        /*0000*/ 	.dword	_ZN34_INTERNAL_b92fbe79_4_k_cu_adef41314cuda3std3__45__cpo5beginE
	.align		8
        /*0008*/ 	.dword	_ZN34_INTERNAL_b92fbe79_4_k_cu_adef41314cuda3std3__45__cpo3endE
	.align		8
        /*0010*/ 	.dword	_ZN34_INTERNAL_b92fbe79_4_k_cu_adef41314cuda3std3__45__cpo6cbeginE
	.align		8
        /*0018*/ 	.dword	_ZN34_INTERNAL_b92fbe79_4_k_cu_adef41314cuda3std3__45__cpo4cendE
	.align		8
        /*0020*/ 	.dword	_ZN34_INTERNAL_b92fbe79_4_k_cu_adef41314cuda3std3__45__cpo6rbeginE
	.align		8
        /*0028*/ 	.dword	_ZN34_INTERNAL_b92fbe79_4_k_cu_adef41314cuda3std3__45__cpo4rendE
	.align		8
        /*0030*/ 	.dword	_ZN34_INTERNAL_b92fbe79_4_k_cu_adef41314cuda3std3__45__cpo7crbeginE
	.align		8
        /*0038*/ 	.dword	_ZN34_INTERNAL_b92fbe79_4_k_cu_adef41314cuda3std3__45__cpo5crendE
	.align		8
        /*0040*/ 	.dword	_ZN34_INTERNAL_b92fbe79_4_k_cu_adef41314cuda3std3__436_GLOBAL__N__b92fbe79_4_k_cu_adef41316ignoreE
	.align		8
        /*0048*/ 	.dword	_ZN34_INTERNAL_b92fbe79_4_k_cu_adef41314cuda3std3__419piecewise_constructE
	.align		8
        /*0050*/ 	.dword	_ZN34_INTERNAL_b92fbe79_4_k_cu_adef41314cuda3std3__48in_placeE
	.align		8
        /*0058*/ 	.dword	_ZN34_INTERNAL_b92fbe79_4_k_cu_adef41314cuda3std3__420unreachable_sentinelE
	.align		8
        /*0060*/ 	.dword	_ZN34_INTERNAL_b92fbe79_4_k_cu_adef41314cuda3std6ranges3__45__cpo4swapE
	.align		8
        /*0068*/ 	.dword	_ZN34_INTERNAL_b92fbe79_4_k_cu_adef41314cuda3std6ranges3__45__cpo9iter_moveE
	.align		8
        /*0070*/ 	.dword	_ZN34_INTERNAL_b92fbe79_4_k_cu_adef41314cuda3std6ranges3__45__cpo5beginE
	.align		8
        /*0078*/ 	.dword	_ZN34_INTERNAL_b92fbe79_4_k_cu_adef41314cuda3std6ranges3__45__cpo3endE
	.align		8
        /*0080*/ 	.dword	_ZN34_INTERNAL_b92fbe79_4_k_cu_adef41314cuda3std6ranges3__45__cpo6cbeginE
	.align		8
        /*0088*/ 	.dword	_ZN34_INTERNAL_b92fbe79_4_k_cu_adef41314cuda3std6ranges3__45__cpo4cendE
	.align		8
        /*0090*/ 	.dword	_ZN34_INTERNAL_b92fbe79_4_k_cu_adef41314cuda3std6ranges3__45__cpo7advanceE
	.align		8
        /*0098*/ 	.dword	_ZN34_INTERNAL_b92fbe79_4_k_cu_adef41314cuda3std6ranges3__45__cpo9iter_swapE
	.align		8
        /*00a0*/ 	.dword	_ZN34_INTERNAL_b92fbe79_4_k_cu_adef41314cuda3std6ranges3__45__cpo4nextE
	.align		8
        /*00a8*/ 	.dword	_ZN34_INTERNAL_b92fbe79_4_k_cu_adef41314cuda3std6ranges3__45__cpo4prevE
	.align		8
        /*00b0*/ 	.dword	_ZN34_INTERNAL_b92fbe79_4_k_cu_adef41314cuda3std6ranges3__45__cpo4dataE
	.align		8
        /*00b8*/ 	.dword	_ZN34_INTERNAL_b92fbe79_4_k_cu_adef41314cuda3std6ranges3__45__cpo5cdataE
	.align		8
        /*00c0*/ 	.dword	_ZN34_INTERNAL_b92fbe79_4_k_cu_adef41314cuda3std6ranges3__45__cpo4sizeE
	.align		8
        /*00c8*/ 	.dword	_ZN34_INTERNAL_b92fbe79_4_k_cu_adef41314cuda3std6ranges3__45__cpo5ssizeE
	.align		8
        /*00d0*/ 	.dword	_ZN34_INTERNAL_b92fbe79_4_k_cu_adef41314cuda3std6ranges3__45__cpo8distanceE
	.align		8
        /*00d8*/ 	.dword	_ZN34_INTERNAL_b92fbe79_4_k_cu_adef41316thrust24THRUST_300001_SM_1000_NS6system6detail10sequential3seqE


//--------------------- .text._Z6kernelPhifff     --------------------------
	.section	.text._Z6kernelPhifff,"ax",@progbits
	.align	128
        .global         _Z6kernelPhifff
        .type           _Z6kernelPhifff,@function
        .size           _Z6kernelPhifff,(.L_x_27 - _Z6kernelPhifff)
        .other          _Z6kernelPhifff,@"STO_CUDA_ENTRY STV_DEFAULT"
_Z6kernelPhifff:
.text._Z6kernelPhifff:
[----:B------:R-:W-:Y:S01]  /*0000*/  LDC R1, c[0x0][0x37c] ;  /* 0x0000df00ff017b82 */ /* 0x000fe20000000800 */
[----:B------:R-:W0:Y:S07]  /*0010*/  LDCU UR5, c[0x0][0x388] ;  /* 0x00007100ff0577ac */ /* 0x000e2e0008000800 */
[----:B------:R-:W1:Y:S01]  /*0020*/  S2UR UR4, SR_CTAID.X ;  /* 0x00000000000479c3 */ /* 0x000e620000002500 */
[----:B------:R-:W2:Y:S07]  /*0030*/  S2R R4, SR_TID.X ;  /* 0x0000000000047919 */ /* 0x000eae0000002100 */
[----:B------:R-:W2:Y:S01]  /*0040*/  LDC R9, c[0x0][0x370] ;  /* 0x0000dc00ff097b82 */ /* 0x000ea20000000800 */
[----:B0-----:R-:W-:-:S05]  /*0050*/  I2FP.F32.S32 R3, UR5 ;  /* 0x0000000500037c45 */ /* 0x001fca0008201400 */
[----:B------:R-:W-:Y:S01]  /*0060*/  FMUL R3, R3, 0.5 ;  /* 0x3f00000003037820 */ /* 0x000fe20000400000 */
[----:B-1----:R-:W-:-:S03]  /*0070*/  I2FP.F32.U32 R0, UR4 ;  /* 0x0000000400007c45 */ /* 0x002fc60008201000 */
[----:B------:R-:W0:Y:S02]  /*0080*/  MUFU.RCP R2, R3 ;  /* 0x0000000300027308 */ /* 0x000e240000001000 */
[----:B------:R-:W-:-:S06]  /*0090*/  FADD R0, -R3, R0 ;  /* 0x0000000003007221 */ /* 0x000fcc0000000100 */
[----:B------:R-:W1:Y:S01]  /*00a0*/  FCHK P0, R0, R3 ;  /* 0x0000000300007302 */ /* 0x000e620000000000 */
[----:B0-----:R-:W-:-:S04]  /*00b0*/  FFMA R5, -R3, R2, 1 ;  /* 0x3f80000003057423 */ /* 0x001fc80000000102 */
[----:B------:R-:W-:Y:S01]  /*00c0*/  FFMA R5, R2, R5, R2 ;  /* 0x0000000502057223 */ /* 0x000fe20000000002 */
[----:B--2---:R-:W-:-:S03]  /*00d0*/  IMAD R2, R4, R9, UR4 ;  /* 0x0000000404027e24 */ /* 0x004fc6000f8e0209 */
[----:B------:R-:W-:-:S04]  /*00e0*/  FFMA R6, R0, R5, RZ ;  /* 0x0000000500067223 */ /* 0x000fc800000000ff */
[----:B------:R-:W-:-:S04]  /*00f0*/  FFMA R7, -R3, R6, R0 ;  /* 0x0000000603077223 */ /* 0x000fc80000000100 */
[----:B------:R-:W-:Y:S01]  /*0100*/  FFMA R5, R5, R7, R6 ;  /* 0x0000000705057223 */ /* 0x000fe20000000006 */
[----:B-1----:R-:W-:Y:S06]  /*0110*/  @!P0 BRA `(.L_x_0) ;  /* 0x00000000000c8947 */ /* 0x002fec0003800000 */
[----:B------:R-:W-:-:S07]  /*0120*/  MOV R6, 0x140 ;  /* 0x0000014000067802 */ /* 0x000fce0000000f00 */
[----:B------:R-:W-:Y:S05]  /*0130*/  CALL.REL.NOINC `($__internal_0_$__cuda_sm3x_div_rn_noftz_f32_slowpath) ;  /* 0x0000000800ac7944 */ /* 0x000fea0003c00000 */
[----:B------:R-:W-:-:S07]  /*0140*/  IMAD.MOV.U32 R5, RZ, RZ, R0 ;  /* 0x000000ffff057224 */ /* 0x000fce00078e0000 */
.L_x_0:
[----:B------:R-:W0:Y:S01]  /*0150*/  MUFU.RCP R0, R3 ;  /* 0x0000000300007308 */ /* 0x000e220000001000 */
[----:B------:R-:W1:Y:S01]  /*0160*/  LDC R10, c[0x0][0x390] ;  /* 0x0000e400ff0a7b82 */ /* 0x000e620000000800 */
[----:B------:R-:W-:Y:S01]  /*0170*/  I2FP.F32.U32 R4, R4 ;  /* 0x0000000400047245 */ /* 0x000fe20000201000 */
[----:B------:R-:W1:Y:S01]  /*0180*/  LDCU UR4, c[0x0][0x38c] ;  /* 0x00007180ff0477ac */ /* 0x000e620008000800 */
[----:B------:R-:W-:Y:S03]  /*0190*/  BSSY.RECONVERGENT B0, `(.L_x_1) ;  /* 0x000000e000007945 */ /* 0x000fe60003800200 */
[----:B------:R-:W-:-:S04]  /*01a0*/  FADD R6, R3, -R4 ;  /* 0x8000000403067221 */ /* 0x000fc80000000000 */
[----:B------:R-:W2:Y:S01]  /*01b0*/  FCHK P0, R6, R3 ;  /* 0x0000000306007302 */ /* 0x000ea20000000000 */
[----:B0-----:R-:W-:-:S04]  /*01c0*/  FFMA R7, -R3, R0, 1 ;  /* 0x3f80000003077423 */ /* 0x001fc80000000100 */
[----:B------:R-:W-:-:S04]  /*01d0*/  FFMA R0, R0, R7, R0 ;  /* 0x0000000700007223 */ /* 0x000fc80000000000 */
[----:B------:R-:W-:Y:S01]  /*01e0*/  FFMA R7, R0, R6, RZ ;  /* 0x0000000600077223 */ /* 0x000fe200000000ff */
[----:B-1----:R-:W-:-:S03]  /*01f0*/  FFMA R4, R5, UR4, -R10 ;  /* 0x0000000405047c23 */ /* 0x002fc6000800080a */
[----:B------:R-:W-:-:S04]  /*0200*/  FFMA R8, -R3, R7, R6 ;  /* 0x0000000703087223 */ /* 0x000fc80000000106 */
[----:B------:R-:W-:Y:S01]  /*0210*/  FFMA R7, R0, R8, R7 ;  /* 0x0000000800077223 */ /* 0x000fe20000000007 */
[----:B--2---:R-:W-:Y:S06]  /*0220*/  @!P0 BRA `(.L_x_2) ;  /* 0x0000000000108947 */ /* 0x004fec0003800000 */
[----:B------:R-:W-:Y:S01]  /*0230*/  IMAD.MOV.U32 R0, RZ, RZ, R6 ;  /* 0x000000ffff007224 */ /* 0x000fe200078e0006 */
[----:B------:R-:W-:-:S07]  /*0240*/  MOV R6, 0x260 ;  /* 0x0000026000067802 */ /* 0x000fce0000000f00 */
[----:B------:R-:W-:Y:S05]  /*0250*/  CALL.REL.NOINC `($__internal_0_$__cuda_sm3x_div_rn_noftz_f32_slowpath) ;  /* 0x0000000800647944 */ /* 0x000fea0003c00000 */
[----:B------:R-:W-:-:S07]  /*0260*/  MOV R7, R0 ;  /* 0x0000000000077202 */ /* 0x000fce0000000f00 */
.L_x_2:
[----:B------:R-:W-:Y:S05]  /*0270*/  BSYNC.RECONVERGENT B0 ;  /* 0x0000000000007941 */ /* 0x000fea0003800200 */
.L_x_1:
[----:B------:R-:W0:Y:S01]  /*0280*/  LDC R6, c[0x0][0x394] ;  /* 0x0000e500ff067b82 */ /* 0x000e220000000800 */
[----:B------:R-:W0:Y:S01]  /*0290*/  LDCU UR4, c[0x0][0x38c] ;  /* 0x00007180ff0477ac */ /* 0x000e220008000800 */
[----:B------:R-:W-:Y:S01]  /*02a0*/  HFMA2 R0, -RZ, RZ, 0, 0 ;  /* 0x00000000ff007431 */ /* 0x000fe200000001ff */
[----:B------:R-:W-:Y:S01]  /*02b0*/  BSSY.RECONVERGENT B0, `(.L_x_3) ;  /* 0x000005c000007945 */ /* 0x000fe20003800200 */
[----:B------:R-:W-:Y:S02]  /*02c0*/  IMAD.MOV.U32 R5, RZ, RZ, RZ ;  /* 0x000000ffff057224 */ /* 0x000fe400078e00ff */
[----:B0-----:R-:W-:Y:S01]  /*02d0*/  FFMA R3, R7, UR4, R6 ;  /* 0x0000000407037c23 */ /* 0x001fe20008000006 */
[----:B------:R-:W-:-:S07]  /*02e0*/  IMAD.MOV.U32 R6, RZ, RZ, RZ ;  /* 0x000000ffff067224 */ /* 0x000fce00078e00ff */
.L_x_8:
[-C--:B------:R-:W-:Y:S01]  /*02f0*/  FMUL R9, R6, R5.reuse ;  /* 0x0000000506097220 */ /* 0x080fe20000400000 */
[----:B------:R-:W-:-:S03]  /*0300*/  FMUL R7, R5, R5 ;  /* 0x0000000505077220 */ /* 0x000fc60000400000 */
[C---:B------:R-:W-:Y:S01]  /*0310*/  FFMA R8, R6.reuse, R5, R9 ;  /* 0x0000000506087223 */ /* 0x040fe20000000009 */
[----:B------:R-:W-:-:S03]  /*0320*/  FFMA R7, R6, R6, -R7 ;  /* 0x0000000606077223 */ /* 0x000fc60000000807 */
[----:B------:R-:W-:Y:S01]  /*0330*/  FADD R9, R3, R8 ;  /* 0x0000000803097221 */ /* 0x000fe20000000000 */
[----:B------:R-:W-:-:S04]  /*0340*/  FADD R8, R4, R7 ;  /* 0x0000000704087221 */ /* 0x000fc80000000000 */
[----:B------:R-:W-:-:S04]  /*0350*/  FSETP.GEU.AND P0, PT, |R9|, 1.084202172485504434e-19, PT ;  /* 0x200000000900780b */ /* 0x000fc80003f0e200 */
[----:B------:R-:W-:-:S13]  /*0360*/  FSETP.GEU.OR P0, PT, |R8|, 1.084202172485504434e-19, P0 ;  /* 0x200000000800780b */ /* 0x000fda000070e600 */
[----:B------:R-:W-:Y:S01]  /*0370*/  @!P0 FMUL R6, R9, 4 ;  /* 0x4080000009068820 */ /* 0x000fe20000400000 */
[----:B------:R-:W-:-:S03]  /*0380*/  @!P0 FMUL R5, R8, 4 ;  /* 0x4080000008058820 */ /* 0x000fc60000400000 */
[----:B------:R-:W-:-:S04]  /*0390*/  @!P0 FMUL R6, R6, R6 ;  /* 0x0000000606068220 */ /* 0x000fc80000400000 */
[----:B------:R-:W-:Y:S01]  /*03a0*/  @!P0 FFMA R6, R5, R5, R6 ;  /* 0x0000000505068223 */ /* 0x000fe20000000006 */
[----:B------:R-:W-:-:S03]  /*03b0*/  @P0 FMUL R5, R9, R9 ;  /* 0x0000000909050220 */ /* 0x000fc60000400000 */
[----:B------:R-:W-:Y:S01]  /*03c0*/  @!P0 FMUL R6, R6, 0.0625 ;  /* 0x3d80000006068820 */ /* 0x000fe20000400000 */
[----:B------:R-:W-:-:S05]  /*03d0*/  @P0 FFMA R6, R8, R8, R5 ;  /* 0x0000000808060223 */ /* 0x000fca0000000005 */
[----:B------:R-:W-:-:S13]  /*03e0*/  FSETP.GT.AND P0, PT, R6, 2, PT ;  /* 0x400000000600780b */ /* 0x000fda0003f04000 */
[----:B------:R-:W-:Y:S05]  /*03f0*/  @P0 BRA `(.L_x_4) ;  /* 0x0000000000f40947 */ /* 0x000fea0003800000 */
[-C--:B------:R-:W-:Y:S01]  /*0400*/  FMUL R5, R8, R9.reuse ;  /* 0x0000000908057220 */ /* 0x080fe20000400000 */
[----:B------:R-:W-:-:S03]  /*0410*/  FMUL R7, R9, R9 ;  /* 0x0000000909077220 */ /* 0x000fc60000400000 */
[C---:B------:R-:W-:Y:S01]  /*0420*/  FFMA R6, R8.reuse, R9, R5 ;  /* 0x0000000908067223 */ /* 0x040fe20000000005 */
[----:B------:R-:W-:-:S03]  /*0430*/  FFMA R5, R8, R8, -R7 ;  /* 0x0000000808057223 */ /* 0x000fc60000000807 */
[----:B------:R-:W-:Y:S01]  /*0440*/  FADD R9, R3, R6 ;  /* 0x0000000603097221 */ /* 0x000fe20000000000 */
[----:B------:R-:W-:-:S04]  /*0450*/  FADD R8, R4, R5 ;  /* 0x0000000504087221 */ /* 0x000fc80000000000 */
[----:B------:R-:W-:-:S04]  /*0460*/  FSETP.GEU.AND P0, PT, |R9|, 1.084202172485504434e-19, PT ;  /* 0x200000000900780b */ /* 0x000fc80003f0e200 */
[----:B------:R-:W-:-:S13]  /*0470*/  FSETP.LT.AND P0, PT, |R8|, 1.084202172485504434e-19, !P0 ;  /* 0x200000000800780b */ /* 0x000fda0004701200 */
[C---:B------:R-:W-:Y:S01]  /*0480*/  @P0 FMUL R7, R9.reuse, 4 ;  /* 0x4080000009070820 */ /* 0x040fe20000400000 */
[C---:B------:R-:W-:Y:S01]  /*0490*/  @P0 FMUL R6, R8.reuse, 4 ;  /* 0x4080000008060820 */ /* 0x040fe20000400000 */
[----:B------:R-:W-:Y:S02]  /*04a0*/  @!P0 FMUL R5, R9, R9 ;  /* 0x0000000909058220 */ /* 0x000fe40000400000 */
[----:B------:R-:W-:Y:S02]  /*04b0*/  @P0 FMUL R7, R7, R7 ;  /* 0x0000000707070220 */ /* 0x000fe40000400000 */
[----:B------:R-:W-:Y:S02]  /*04c0*/  @!P0 FFMA R5, R8, R8, R5 ;  /* 0x0000000808058223 */ /* 0x000fe40000000005 */
[----:B------:R-:W-:-:S04]  /*04d0*/  @P0 FFMA R7, R6, R6, R7 ;  /* 0x0000000606070223 */ /* 0x000fc80000000007 */
[----:B------:R-:W-:-:S05]  /*04e0*/  @P0 FMUL R5, R7, 0.0625 ;  /* 0x3d80000007050820 */ /* 0x000fca0000400000 */
        /* <DEDUP_REMOVED lines=36> */
[----:B------:R-:W-:-:S04]  /*0730*/  IADD3 R0, PT, PT, R0, 0x4, RZ ;  /* 0x0000000400007810 */ /* 0x000fc80007ffe0ff */
[----:B------:R-:W-:-:S13]  /*0740*/  ISETP.NE.AND P0, PT, R0, 0x3e8, PT ;  /* 0x000003e80000780c */ /* 0x000fda0003f05270 */
[----:B------:R-:W-:Y:S05]  /*0750*/  @P0 BRA `(.L_x_8) ;  /* 0xfffffff800e40947 */ /* 0x000fea000383ffff */
[----:B------:R-:W-:Y:S01]  /*0760*/  IMAD.MOV.U32 R0, RZ, RZ, 0x32 ;  /* 0x00000032ff007424 */ /* 0x000fe200078e00ff */
[----:B------:R-:W-:Y:S06]  /*0770*/  BRA `(.L_x_9) ;  /* 0x00000000003c7947 */ /* 0x000fec0003800000 */
.L_x_7:
[----:B------:R-:W-:Y:S01]  /*0780*/  IADD3 R0, PT, PT, R0, 0x3, RZ ;  /* 0x0000000300007810 */ /* 0x000fe20007ffe0ff */
[----:B------:R-:W-:Y:S06]  /*0790*/  BRA `(.L_x_4) ;  /* 0x00000000000c7947 */ /* 0x000fec0003800000 */
.L_x_6:
[----:B------:R-:W-:Y:S01]  /*07a0*/  VIADD R0, R0, 0x2 ;  /* 0x0000000200007836 */ /* 0x000fe20000000000 */
[----:B------:R-:W-:Y:S06]  /*07b0*/  BRA `(.L_x_4) ;  /* 0x0000000000047947 */ /* 0x000fec0003800000 */
.L_x_5:
[----:B------:R-:W-:-:S07]  /*07c0*/  IADD3 R0, PT, PT, R0, 0x1, RZ ;  /* 0x0000000100007810 */ /* 0x000fce0007ffe0ff */
.L_x_4:
[----:B------:R-:W-:-:S05]  /*07d0*/  LOP3.LUT R3, R0, 0xffff, RZ, 0xc0, !PT ;  /* 0x0000ffff00037812 */ /* 0x000fca00078ec0ff */
[----:B------:R-:W-:-:S05]  /*07e0*/  IMAD R3, R3, 0x2d83, RZ ;  /* 0x00002d8303037824 */ /* 0x000fca00078e02ff */
[----:B------:R-:W-:-:S04]  /*07f0*/  SHF.R.U32.HI R3, RZ, 0x16, R3 ;  /* 0x00000016ff037819 */ /* 0x000fc80000011603 */
[----:B------:R-:W-:-:S05]  /*0800*/  PRMT R3, R3, 0x9910, RZ ;  /* 0x0000991003037816 */ /* 0x000fca00000000ff */
[----:B------:R-:W-:-:S04]  /*0810*/  IMAD R3, R3, 0x168, RZ ;  /* 0x0000016803037824 */ /* 0x000fc800078e02ff */
[----:B------:R-:W-:-:S05]  /*0820*/  IMAD.MOV R3, RZ, RZ, -R3 ;  /* 0x000000ffff037224 */ /* 0x000fca00078e0a03 */
[----:B------:R-:W-:-:S04]  /*0830*/  PRMT R3, R3, 0x7710, RZ ;  /* 0x0000771003037816 */ /* 0x000fc800000000ff */
[----:B------:R-:W-:-:S04]  /*0840*/  IADD3 R0, PT, PT, R3, R0, RZ ;  /* 0x0000000003007210 */ /* 0x000fc80007ffe0ff */
[----:B------:R-:W-:-:S04]  /*0850*/  LOP3.LUT R0, R0, 0xffff, RZ, 0xc0, !PT ;  /* 0x0000ffff00007812 */ /* 0x000fc800078ec0ff */
[----:B------:R-:W-:-:S07]  /*0860*/  LEA R0, R0, 0x32, 0xc ;  /* 0x0000003200007811 */ /* 0x000fce00078e60ff */
.L_x_9:
[----:B------:R-:W-:Y:S05]  /*0870*/  BSYNC.RECONVERGENT B0 ;  /* 0x0000000000007941 */ /* 0x000fea0003800200 */
.L_x_3:
[----:B------:R-:W-:Y:S01]  /*0880*/  IMAD.HI.U32 R4, R0, -0x77777777, RZ ;  /* 0x8888888900047827 */ /* 0x000fe200078e00ff */
[----:B------:R-:W-:Y:S03]  /*0890*/  BSSY.RECONVERGENT B0, `(.L_x_10) ;  /* 0x0000016000007945 */ /* 0x000fe60003800200 */
[----:B------:R-:W-:Y:S01]  /*08a0*/  IMAD.MOV.U32 R3, RZ, RZ, 0xff ;  /* 0x000000ffff037424 */ /* 0x000fe200078e00ff */
[----:B------:R-:W-:-:S04]  /*08b0*/  SHF.R.U32.HI R0, RZ, 0x6, R4 ;  /* 0x00000006ff007819 */ /* 0x000fc80000011604 */
[----:B------:R-:W-:-:S04]  /*08c0*/  LOP3.LUT R5, R0, 0xfff, RZ, 0xc0, !PT ;  /* 0x00000fff00057812 */ /* 0x000fc800078ec0ff */
[----:B------:R-:W-:-:S13]  /*08d0*/  ISETP.GT.U32.AND P0, PT, R5, 0x7ff, PT ;  /* 0x000007ff0500780c */ /* 0x000fda0003f04070 */
[----:B------:R-:W-:Y:S05]  /*08e0*/  @P0 BRA `(.L_x_11) ;  /* 0x0000000000240947 */ /* 0x000fea0003800000 */
[----:B------:R-:W-:-:S05]  /*08f0*/  MOV R0, 0xfffff000 ;  /* 0xfffff00000007802 */ /* 0x000fca0000000f00 */
[----:B------:R-:W-:-:S05]  /*0900*/  IMAD R0, R5, R0, 0x800000 ;  /* 0x0080000005007424 */ /* 0x000fca00078e0200 */
[----:B------:R-:W-:-:S04]  /*0910*/  SHF.R.U32.HI R0, RZ, 0xb, R0 ;  /* 0x0000000bff007819 */ /* 0x000fc80000011600 */
[----:B------:R-:W-:-:S05]  /*0920*/  IADD3 R0, PT, PT, -R0, 0x1000, RZ ;  /* 0x0000100000007810 */ /* 0x000fca0007ffe1ff */
[----:B------:R-:W-:Y:S02]  /*0930*/  IMAD R0, R0, R3, 0x800 ;  /* 0x0000080000007424 */ /* 0x000fe400078e0203 */
[----:B------:R-:W-:-:S03]  /*0940*/  IMAD.MOV.U32 R3, RZ, RZ, 0x437f0000 ;  /* 0x437f0000ff037424 */ /* 0x000fc600078e00ff */
[----:B------:R-:W-:-:S04]  /*0950*/  SHF.R.U32.HI R0, RZ, 0xc, R0 ;  /* 0x0000000cff007819 */ /* 0x000fc80000011600 */
[----:B------:R-:W-:Y:S01]  /*0960*/  I2FP.F32.U32 R0, R0 ;  /* 0x0000000000007245 */ /* 0x000fe20000201000 */
[----:B------:R-:W-:Y:S06]  /*0970*/  BRA `(.L_x_12) ;  /* 0x00000000001c7947 */ /* 0x000fec0003800000 */
.L_x_11:
[----:B------:R-:W-:-:S04]  /*0980*/  LEA R0, R5, 0x1ff000, 0x1 ;  /* 0x001ff00005007811 */ /* 0x000fc800078e08ff */
[----:B------:R-:W-:-:S04]  /*0990*/  LOP3.LUT R0, R0, 0x1ffffe, RZ, 0xc0, !PT ;  /* 0x001ffffe00007812 */ /* 0x000fc800078ec0ff */
[----:B------:R-:W-:-:S05]  /*09a0*/  IADD3 R0, PT, PT, -R0, 0x1000, RZ ;  /* 0x0000100000007810 */ /* 0x000fca0007ffe1ff */
[----:B------:R-:W-:-:S05]  /*09b0*/  IMAD R0, R0, R3, 0x800 ;  /* 0x0000080000007424 */ /* 0x000fca00078e0203 */
[----:B------:R-:W-:Y:S01]  /*09c0*/  SHF.R.U32.HI R3, RZ, 0xc, R0 ;  /* 0x0000000cff037819 */ /* 0x000fe20000011600 */
[----:B------:R-:W-:-:S03]  /*09d0*/  HFMA2 R0, -RZ, RZ, 3.748046875, 0 ;  /* 0x437f0000ff007431 */ /* 0x000fc600000001ff */
[----:B------:R-:W-:-:S07]  /*09e0*/  I2FP.F32.U32 R3, R3 ;  /* 0x0000000300037245 */ /* 0x000fce0000201000 */
.L_x_12:
[----:B------:R-:W-:Y:S05]  /*09f0*/  BSYNC.RECONVERGENT B0 ;  /* 0x0000000000007941 */ /* 0x000fea0003800200 */
.L_x_10:
[----:B------:R-:W-:Y:S01]  /*0a00*/  FMNMX R0, R0, 255, PT ;  /* 0x437f000000007809 */ /* 0x000fe20003800000 */
[----:B------:R-:W-:Y:S01]  /*0a10*/  BSSY.RECONVERGENT B0, `(.L_x_13) ;  /* 0x0000013000007945 */ /* 0x000fe20003800200 */
[----:B------:R-:W-:Y:S01]  /*0a20*/  FMNMX R3, R3, 255, PT ;  /* 0x437f000003037809 */ /* 0x000fe20003800000 */
[----:B------:R-:W-:Y:S01]  /*0a30*/  IMAD.MOV.U32 R5, RZ, RZ, RZ ;  /* 0x000000ffff057224 */ /* 0x000fe200078e00ff */
[----:B------:R-:W-:Y:S02]  /*0a40*/  FMNMX R0, RZ, R0, !PT ;  /* 0x00000000ff007209 */ /* 0x000fe40007800000 */
[----:B------:R-:W-:Y:S02]  /*0a50*/  FMNMX R3, RZ, R3, !PT ;  /* 0x00000003ff037209 */ /* 0x000fe40007800000 */
[----:B------:R-:W-:Y:S02]  /*0a60*/  SHF.R.U32.HI R4, RZ, 0x12, R4 ;  /* 0x00000012ff047819 */ /* 0x000fe40000011604 */
[----:B------:R-:W0:Y:S02]  /*0a70*/  F2I.U32.TRUNC.NTZ R0, R0 ;  /* 0x0000000000007305 */ /* 0x000e24000020f000 */
[----:B------:R-:W-:-:S06]  /*0a80*/  ISETP.NE.AND P0, PT, R4, 0x1, PT ;  /* 0x000000010400780c */ /* 0x000fcc0003f05270 */
[----:B------:R-:W1:Y:S01]  /*0a90*/  F2I.U32.TRUNC.NTZ R3, R3 ;  /* 0x0000000300037305 */ /* 0x000e62000020f000 */
[----:B0-----:R-:W-:Y:S01]  /*0aa0*/  MOV R7, R0 ;  /* 0x0000000000077202 */ /* 0x001fe20000000f00 */
[----:B-1----:R-:W-:-:S05]  /*0ab0*/  IMAD.MOV.U32 R9, RZ, RZ, R3 ;  /* 0x000000ffff097224 */ /* 0x002fca00078e0003 */
[----:B------:R-:W-:Y:S05]  /*0ac0*/  @!P0 BRA `(.L_x_14) ;  /* 0x00000000001c8947 */ /* 0x000fea0003800000 */
[----:B------:R-:W-:-:S13]  /*0ad0*/  ISETP.NE.AND P0, PT, R4, 0x2, PT ;  /* 0x000000020400780c */ /* 0x000fda0003f05270 */
[----:B------:R-:W-:Y:S01]  /*0ae0*/  @!P0 MOV R9, RZ ;  /* 0x000000ff00098202 */ /* 0x000fe20000000f00 */
[--C-:B------:R-:W-:Y:S01]  /*0af0*/  @!P0 IMAD.MOV.U32 R5, RZ, RZ, R0.reuse ;  /* 0x000000ffff058224 */ /* 0x100fe200078e0000 */
[-C--:B------:R-:W-:Y:S01]  /*0b00*/  @!P0 MOV R7, R3.reuse ;  /* 0x0000000300078202 */ /* 0x080fe20000000f00 */
[----:B------:R-:W-:Y:S01]  /*0b10*/  @P0 IMAD.MOV.U32 R9, RZ, RZ, R0 ;  /* 0x000000ffff090224 */ /* 0x000fe200078e0000 */
[----:B------:R-:W-:Y:S01]  /*0b20*/  @P0 MOV R5, R3 ;  /* 0x0000000300050202 */ /* 0x000fe20000000f00 */
[----:B------:R-:W-:-:S07]  /*0b30*/  @P0 IMAD.MOV.U32 R7, RZ, RZ, RZ ;  /* 0x000000ffff070224 */ /* 0x000fce00078e00ff */
.L_x_14:
[----:B------:R-:W-:Y:S05]  /*0b40*/  BSYNC.RECONVERGENT B0 ;  /* 0x0000000000007941 */ /* 0x000fea0003800200 */
.L_x_13:
[----:B------:R-:W0:Y:S01]  /*0b50*/  LDCU.64 UR6, c[0x0][0x380] ;  /* 0x00007000ff0677ac */ /* 0x000e220008000a00 */
[----:B------:R-:W-:Y:S01]  /*0b60*/  HFMA2 R0, -RZ, RZ, 0, 1.5199184417724609375e-05 ;  /* 0x000000ffff007431 */ /* 0x000fe200000001ff */
[----:B------:R-:W1:Y:S01]  /*0b70*/  LDCU.64 UR4, c[0x0][0x358] ;  /* 0x00006b00ff0477ac */ /* 0x000e620008000a00 */
[----:B0-----:R-:W-:-:S05]  /*0b80*/  LEA R2, P0, R2, UR6, 0x2 ;  /* 0x0000000602027c11 */ /* 0x001fca000f8010ff */
[----:B------:R-:W-:-:S05]  /*0b90*/  IMAD.X R3, RZ, RZ, UR7, P0 ;  /* 0x00000007ff037e24 */ /* 0x000fca00080e06ff */
[----:B-1----:R-:W-:Y:S04]  /*0ba0*/  STG.E.U8 desc[UR4][R2.64+0x2], R7 ;  /* 0x0000020702007986 */ /* 0x002fe8000c101104 */
[----:B------:R-:W-:Y:S04]  /*0bb0*/  STG.E.U8 desc[UR4][R2.64+0x1], R9 ;  /* 0x0000010902007986 */ /* 0x000fe8000c101104 */
[----:B------:R-:W-:Y:S04]  /*0bc0*/  STG.E.U8 desc[UR4][R2.64], R5 ;  /* 0x0000000502007986 */ /* 0x000fe8000c101104 */
[----:B------:R-:W-:Y:S01]  /*0bd0*/  STG.E.U8 desc[UR4][R2.64+0x3], R0 ;  /* 0x0000030002007986 */ /* 0x000fe2000c101104 */
[----:B------:R-:W-:Y:S05]  /*0be0*/  EXIT ;  /* 0x000000000000794d */ /* 0x000fea0003800000 */
        .weak           $__internal_0_$__cuda_sm3x_div_rn_noftz_f32_slowpath
        .type           $__internal_0_$__cuda_sm3x_div_rn_noftz_f32_slowpath,@function
        .size           $__internal_0_$__cuda_sm3x_div_rn_noftz_f32_slowpath,(.L_x_27 - $__internal_0_$__cuda_sm3x_div_rn_noftz_f32_slowpath)
$__internal_0_$__cuda_sm3x_div_rn_noftz_f32_slowpath:
[----:B------:R-:W-:Y:S01]  /*0bf0*/  SHF.R.U32.HI R7, RZ, 0x17, R3 ;  /* 0x00000017ff077819 */ /* 0x000fe20000011603 */
[----:B------:R-:W-:Y:S01]  /*0c00*/  BSSY.RECONVERGENT B1, `(.L_x_15) ;  /* 0x0000063000017945 */ /* 0x000fe20003800200 */
[----:B------:R-:W-:Y:S02]  /*0c10*/  SHF.R.U32.HI R5, RZ, 0x17, R0 ;  /* 0x00000017ff057819 */ /* 0x000fe40000011600 */
[----:B------:R-:W-:Y:S02]  /*0c20*/  LOP3.LUT R12, R7, 0xff, RZ, 0xc0, !PT ;  /* 0x000000ff070c7812 */ /* 0x000fe400078ec0ff */
[----:B------:R-:W-:Y:S02]  /*0c30*/  LOP3.LUT R10, R5, 0xff, RZ, 0xc0, !PT ;  /* 0x000000ff050a7812 */ /* 0x000fe400078ec0ff */
[----:B------:R-:W-:Y:S02]  /*0c40*/  IADD3 R9, PT, PT, R12, -0x1, RZ ;  /* 0xffffffff0c097810 */ /* 0x000fe40007ffe0ff */
[----:B------:R-:W-:Y:S01]  /*0c50*/  MOV R5, R3 ;  /* 0x0000000300057202 */ /* 0x000fe20000000f00 */
[----:B------:R-:W-:Y:S01]  /*0c60*/  VIADD R8, R10, 0xffffffff ;  /* 0xffffffff0a087836 */ /* 0x000fe20000000000 */
[----:B------:R-:W-:-:S04]  /*0c70*/  ISETP.GT.U32.AND P0, PT, R9, 0xfd, PT ;  /* 0x000000fd0900780c */ /* 0x000fc80003f04070 */
[----:B------:R-:W-:-:S13]  /*0c80*/  ISETP.GT.U32.OR P0, PT, R8, 0xfd, P0 ;  /* 0x000000fd0800780c */ /* 0x000fda0000704470 */
[----:B------:R-:W-:Y:S01]  /*0c90*/  @!P0 IMAD.MOV.U32 R7, RZ, RZ, RZ ;  /* 0x000000ffff078224 */ /* 0x000fe200078e00ff */
[----:B------:R-:W-:Y:S06]  /*0ca0*/  @!P0 BRA `(.L_x_16) ;  /* 0x00000000005c8947 */ /* 0x000fec0003800000 */
[----:B------:R-:W-:Y:S02]  /*0cb0*/  FSETP.GTU.FTZ.AND P0, PT, |R0|, +INF , PT ;  /* 0x7f8000000000780b */ /* 0x000fe40003f1c200 */
[----:B------:R-:W-:-:S04]  /*0cc0*/  FSETP.GTU.FTZ.AND P1, PT, |R3|, +INF , PT ;  /* 0x7f8000000300780b */ /* 0x000fc80003f3c200 */
[----:B------:R-:W-:-:S13]  /*0cd0*/  PLOP3.LUT P0, PT, P0, P1, PT, 0xf8, 0x8f ;  /* 0x00000000008f781c */ /* 0x000fda0000703f70 */
[----:B------:R-:W-:Y:S05]  /*0ce0*/  @P0 BRA `(.L_x_17) ;  /* 0x00000004004c0947 */ /* 0x000fea0003800000 */
[----:B------:R-:W-:-:S13]  /*0cf0*/  LOP3.LUT P0, RZ, R5, 0x7fffffff, R0, 0xc8, !PT ;  /* 0x7fffffff05ff7812 */ /* 0x000fda000780c800 */
[----:B------:R-:W-:Y:S05]  /*0d00*/  @!P0 BRA `(.L_x_18) ;  /* 0x00000004003c8947 */ /* 0x000fea0003800000 */
[C---:B------:R-:W-:Y:S02]  /*0d10*/  FSETP.NEU.FTZ.AND P2, PT, |R0|.reuse, +INF , PT ;  /* 0x7f8000000000780b */ /* 0x040fe40003f5d200 */
[----:B------:R-:W-:Y:S02]  /*0d20*/  FSETP.NEU.FTZ.AND P1, PT, |R3|, +INF , PT ;  /* 0x7f8000000300780b */ /* 0x000fe40003f3d200 */
[----:B------:R-:W-:-:S11]  /*0d30*/  FSETP.NEU.FTZ.AND P0, PT, |R0|, +INF , PT ;  /* 0x7f8000000000780b */ /* 0x000fd60003f1d200 */
[----:B------:R-:W-:Y:S05]  /*0d40*/  @!P1 BRA !P2, `(.L_x_18) ;  /* 0x00000004002c9947 */ /* 0x000fea0005000000 */
[----:B------:R-:W-:-:S04]  /*0d50*/  LOP3.LUT P2, RZ, R0, 0x7fffffff, RZ, 0xc0, !PT ;  /* 0x7fffffff00ff7812 */ /* 0x000fc8000784c0ff */
[----:B------:R-:W-:-:S13]  /*0d60*/  PLOP3.LUT P1, PT, P1, P2, PT, 0x2f, 0xf2 ;  /* 0x0000000000f2781c */ /* 0x000fda0000f24577 */
[----:B------:R-:W-:Y:S05]  /*0d70*/  @P1 BRA `(.L_x_19) ;  /* 0x0000000400181947 */ /* 0x000fea0003800000 */
[----:B------:R-:W-:-:S04]  /*0d80*/  LOP3.LUT P1, RZ, R5, 0x7fffffff, RZ, 0xc0, !PT ;  /* 0x7fffffff05ff7812 */ /* 0x000fc8000782c0ff */
[----:B------:R-:W-:-:S13]  /*0d90*/  PLOP3.LUT P0, PT, P0, P1, PT, 0x2f, 0xf2 ;  /* 0x0000000000f2781c */ /* 0x000fda0000702577 */
[----:B------:R-:W-:Y:S05]  /*0da0*/  @P0 BRA `(.L_x_20) ;  /* 0x0000000400000947 */ /* 0x000fea0003800000 */
[----:B------:R-:W-:Y:S02]  /*0db0*/  ISETP.GE.AND P0, PT, R8, RZ, PT ;  /* 0x000000ff0800720c */ /* 0x000fe40003f06270 */
[----:B------:R-:W-:-:S11]  /*0dc0*/  ISETP.GE.AND P1, PT, R9, RZ, PT ;  /* 0x000000ff0900720c */ /* 0x000fd60003f26270 */
[----:B------:R-:W-:Y:S01]  /*0dd0*/  @P0 MOV R7, RZ ;  /* 0x000000ff00070202 */ /* 0x000fe20000000f00 */
[----:B------:R-:W-:Y:S02]  /*0de0*/  @!P0 IMAD.MOV.U32 R7, RZ, RZ, -0x40 ;  /* 0xffffffc0ff078424 */ /* 0x000fe400078e00ff */
[----:B------:R-:W-:Y:S01]  /*0df0*/  @!P0 FFMA R0, R0, 1.84467440737095516160e+19, RZ ;  /* 0x5f80000000008823 */ /* 0x000fe200000000ff */
[----:B------:R-:W-:Y:S02]  /*0e00*/  @!P1 FFMA R5, R3, 1.84467440737095516160e+19, RZ ;  /* 0x5f80000003059823 */ /* 0x000fe400000000ff */
[----:B------:R-:W-:-:S07]  /*0e10*/  @!P1 IADD3 R7, PT, PT, R7, 0x40, RZ ;  /* 0x0000004007079810 */ /* 0x000fce0007ffe0ff */
.L_x_16:
[----:B------:R-:W-:Y:S01]  /*0e20*/  LEA R8, R12, 0xc0800000, 0x17 ;  /* 0xc08000000c087811 */ /* 0x000fe200078eb8ff */
[----:B------:R-:W-:Y:S04]  /*0e30*/  BSSY.RECONVERGENT B2, `(.L_x_21) ;  /* 0x0000036000027945 */ /* 0x000fe80003800200 */
[----:B------:R-:W-:Y:S01]  /*0e40*/  IMAD.IADD R8, R5, 0x1, -R8 ;  /* 0x0000000105087824 */ /* 0x000fe200078e0a08 */
[----:B------:R-:W-:-:S03]  /*0e50*/  IADD3 R5, PT, PT, R10, -0x7f, RZ ;  /* 0xffffff810a057810 */ /* 0x000fc60007ffe0ff */
[----:B------:R0:W1:Y:S01]  /*0e60*/  MUFU.RCP R9, R8 ;  /* 0x0000000800097308 */ /* 0x0000620000001000 */
[----:B------:R-:W-:Y:S01]  /*0e70*/  FADD.FTZ R11, -R8, -RZ ;  /* 0x800000ff080b7221 */ /* 0x000fe20000010100 */
[C---:B------:R-:W-:Y:S01]  /*0e80*/  IMAD R0, R5.reuse, -0x800000, R0 ;  /* 0xff80000005007824 */ /* 0x040fe200078e0200 */
[----:B0-----:R-:W-:-:S05]  /*0e90*/  IADD3 R8, PT, PT, R5, 0x7f, -R12 ;  /* 0x0000007f05087810 */ /* 0x001fca0007ffe80c */
[----:B------:R-:W-:Y:S02]  /*0ea0*/  IMAD.IADD R8, R8, 0x1, R7 ;  /* 0x0000000108087824 */ /* 0x000fe400078e0207 */
[----:B-1----:R-:W-:-:S04]  /*0eb0*/  FFMA R10, R9, R11, 1 ;  /* 0x3f800000090a7423 */ /* 0x002fc8000000000b */
[----:B------:R-:W-:-:S04]  /*0ec0*/  FFMA R14, R9, R10, R9 ;  /* 0x0000000a090e7223 */ /* 0x000fc80000000009 */
[----:B------:R-:W-:-:S04]  /*0ed0*/  FFMA R9, R0, R14, RZ ;  /* 0x0000000e00097223 */ /* 0x000fc800000000ff */
[----:B------:R-:W-:-:S04]  /*0ee0*/  FFMA R10, R11, R9, R0 ;  /* 0x000000090b0a7223 */ /* 0x000fc80000000000 */
[----:B------:R-:W-:-:S04]  /*0ef0*/  FFMA R9, R14, R10, R9 ;  /* 0x0000000a0e097223 */ /* 0x000fc80000000009 */
[----:B------:R-:W-:-:S04]  /*0f00*/  FFMA R10, R11, R9, R0 ;  /* 0x000000090b0a7223 */ /* 0x000fc80000000000 */
[----:B------:R-:W-:-:S05]  /*0f10*/  FFMA R0, R14, R10, R9 ;  /* 0x0000000a0e007223 */ /* 0x000fca0000000009 */
[----:B------:R-:W-:-:S04]  /*0f20*/  SHF.R.U32.HI R5, RZ, 0x17, R0 ;  /* 0x00000017ff057819 */ /* 0x000fc80000011600 */
[----:B------:R-:W-:-:S04]  /*0f30*/  LOP3.LUT R5, R5, 0xff, RZ, 0xc0, !PT ;  /* 0x000000ff05057812 */ /* 0x000fc800078ec0ff */
[----:B------:R-:W-:-:S05]  /*0f40*/  IADD3 R11, PT, PT, R5, R8, RZ ;  /* 0x00000008050b7210 */ /* 0x000fca0007ffe0ff */
[----:B------:R-:W-:-:S05]  /*0f50*/  VIADD R5, R11, 0xffffffff ;  /* 0xffffffff0b057836 */ /* 0x000fca0000000000 */
[----:B------:R-:W-:-:S13]  /*0f60*/  ISETP.GE.U32.AND P0, PT, R5, 0xfe, PT ;  /* 0x000000fe0500780c */ /* 0x000fda0003f06070 */
[----:B------:R-:W-:Y:S05]  /*0f70*/  @!P0 BRA `(.L_x_22) ;  /* 0x0000000000808947 */ /* 0x000fea0003800000 */
[----:B------:R-:W-:-:S13]  /*0f80*/  ISETP.GT.AND P0, PT, R11, 0xfe, PT ;  /* 0x000000fe0b00780c */ /* 0x000fda0003f04270 */
[----:B------:R-:W-:Y:S05]  /*0f90*/  @P0 BRA `(.L_x_23) ;  /* 0x00000000006c0947 */ /* 0x000fea0003800000 */
[----:B------:R-:W-:-:S13]  /*0fa0*/  ISETP.GE.AND P0, PT, R11, 0x1, PT ;  /* 0x000000010b00780c */ /* 0x000fda0003f06270 */
[----:B------:R-:W-:Y:S05]  /*0fb0*/  @P0 BRA `(.L_x_24) ;  /* 0x0000000000740947 */ /* 0x000fea0003800000 */
[----:B------:R-:W-:Y:S02]  /*0fc0*/  ISETP.GE.AND P0, PT, R11, -0x18, PT ;  /* 0xffffffe80b00780c */ /* 0x000fe40003f06270 */
[----:B------:R-:W-:-:S11]  /*0fd0*/  LOP3.LUT R0, R0, 0x80000000, RZ, 0xc0, !PT ;  /* 0x8000000000007812 */ /* 0x000fd600078ec0ff */
[----:B------:R-:W-:Y:S05]  /*0fe0*/  @!P0 BRA `(.L_x_24) ;  /* 0x0000000000688947 */ /* 0x000fea0003800000 */
[CCC-:B------:R-:W-:Y:S01]  /*0ff0*/  FFMA.RZ R5, R14.reuse, R10.reuse, R9.reuse ;  /* 0x0000000a0e057223 */ /* 0x1c0fe2000000c009 */
[CCC-:B------:R-:W-:Y:S01]  /*1000*/  FFMA.RM R8, R14.reuse, R10.reuse, R9.reuse ;  /* 0x0000000a0e087223 */ /* 0x1c0fe20000004009 */
[C---:B------:R-:W-:Y:S02]  /*1010*/  ISETP.NE.AND P2, PT, R11.reuse, RZ, PT ;  /* 0x000000ff0b00720c */ /* 0x040fe40003f45270 */
[----:B------:R-:W-:Y:S02]  /*1020*/  ISETP.NE.AND P1, PT, R11, RZ, PT ;  /* 0x000000ff0b00720c */ /* 0x000fe40003f25270 */
[----:B------:R-:W-:Y:S01]  /*1030*/  LOP3.LUT R7, R5, 0x7fffff, RZ, 0xc0, !PT ;  /* 0x007fffff05077812 */ /* 0x000fe200078ec0ff */
[----:B------:R-:W-:Y:S01]  /*1040*/  FFMA.RP R5, R14, R10, R9 ;  /* 0x0000000a0e057223 */ /* 0x000fe20000008009 */
[----:B------:R-:W-:Y:S01]  /*1050*/  IADD3 R10, PT, PT, R11, 0x20, RZ ;  /* 0x000000200b0a7810 */ /* 0x000fe20007ffe0ff */
[----:B------:R-:W-:Y:S01]  /*1060*/  IMAD.MOV R9, RZ, RZ, -R11 ;  /* 0x000000ffff097224 */ /* 0x000fe200078e0a0b */
[----:B------:R-:W-:-:S02]  /*1070*/  LOP3.LUT R7, R7, 0x800000, RZ, 0xfc, !PT ;  /* 0x0080000007077812 */ /* 0x000fc400078efcff */
[----:B------:R-:W-:Y:S02]  /*1080*/  FSETP.NEU.FTZ.AND P0, PT, R5, R8, PT ;  /* 0x000000080500720b */ /* 0x000fe40003f1d000 */
[----:B------:R-:W-:Y:S02]  /*1090*/  SHF.L.U32 R10, R7, R10, RZ ;  /* 0x0000000a070a7219 */ /* 0x000fe400000006ff */
[----:B------:R-:W-:Y:S02]  /*10a0*/  SEL R8, R9, RZ, P2 ;  /* 0x000000ff09087207 */ /* 0x000fe40001000000 */
[----:B------:R-:W-:Y:S02]  /*10b0*/  ISETP.NE.AND P1, PT, R10, RZ, P1 ;  /* 0x000000ff0a00720c */ /* 0x000fe40000f25270 */
[----:B------:R-:W-:Y:S02]  /*10c0*/  SHF.R.U32.HI R8, RZ, R8, R7 ;  /* 0x00000008ff087219 */ /* 0x000fe40000011607 */
[----:B------:R-:W-:-:S02]  /*10d0*/  PLOP3.LUT P0, PT, P0, P1, PT, 0xf8, 0x8f ;  /* 0x00000000008f781c */ /* 0x000fc40000703f70 */
[----:B------:R-:W-:Y:S02]  /*10e0*/  SHF.R.U32.HI R10, RZ, 0x1, R8 ;  /* 0x00000001ff0a7819 */ /* 0x000fe40000011608 */
[----:B------:R-:W-:-:S04]  /*10f0*/  SEL R5, RZ, 0x1, !P0 ;  /* 0x00000001ff057807 */ /* 0x000fc80004000000 */
[----:B------:R-:W-:-:S04]  /*1100*/  LOP3.LUT R5, R5, 0x1, R10, 0xf8, !PT ;  /* 0x0000000105057812 */ /* 0x000fc800078ef80a */
[----:B------:R-:W-:-:S04]  /*1110*/  LOP3.LUT R5, R5, R8, RZ, 0xc0, !PT ;  /* 0x0000000805057212 */ /* 0x000fc800078ec0ff */
[----:B------:R-:W-:-:S04]  /*1120*/  IADD3 R5, PT, PT, R10, R5, RZ ;  /* 0x000000050a057210 */ /* 0x000fc80007ffe0ff */
[----:B------:R-:W-:Y:S01]  /*1130*/  LOP3.LUT R0, R5, R0, RZ, 0xfc, !PT ;  /* 0x0000000005007212 */ /* 0x000fe200078efcff */
[----:B------:R-:W-:Y:S06]  /*1140*/  BRA `(.L_x_24) ;  /* 0x0000000000107947 */ /* 0x000fec0003800000 */
.L_x_23:
[----:B------:R-:W-:-:S04]  /*1150*/  LOP3.LUT R0, R0, 0x80000000, RZ, 0xc0, !PT ;  /* 0x8000000000007812 */ /* 0x000fc800078ec0ff */
[----:B------:R-:W-:Y:S01]  /*1160*/  LOP3.LUT R0, R0, 0x7f800000, RZ, 0xfc, !PT ;  /* 0x7f80000000007812 */ /* 0x000fe200078efcff */
[----:B------:R-:W-:Y:S06]  /*1170*/  BRA `(.L_x_24) ;  /* 0x0000000000047947 */ /* 0x000fec0003800000 */
.L_x_22:
[----:B------:R-:W-:-:S07]  /*1180*/  IMAD R0, R8, 0x800000, R0 ;  /* 0x0080000008007824 */ /* 0x000fce00078e0200 */
.L_x_24:
[----:B------:R-:W-:Y:S05]  /*1190*/  BSYNC.RECONVERGENT B2 ;  /* 0x0000000000027941 */ /* 0x000fea0003800200 */
.L_x_21:
[----:B------:R-:W-:Y:S05]  /*11a0*/  BRA `(.L_x_25) ;  /* 0x0000000000207947 */ /* 0x000fea0003800000 */
.L_x_20:
[----:B------:R-:W-:-:S04]  /*11b0*/  LOP3.LUT R0, R5, 0x80000000, R0, 0x48, !PT ;  /* 0x8000000005007812 */ /* 0x000fc800078e4800 */
[----:B------:R-:W-:Y:S01]  /*11c0*/  LOP3.LUT R0, R0, 0x7f800000, RZ, 0xfc, !PT ;  /* 0x7f80000000007812 */ /* 0x000fe200078efcff */
[----:B------:R-:W-:Y:S06]  /*11d0*/  BRA `(.L_x_25) ;  /* 0x0000000000147947 */ /* 0x000fec0003800000 */
.L_x_19:
[----:B------:R-:W-:Y:S01]  /*11e0*/  LOP3.LUT R0, R5, 0x80000000, R0, 0x48, !PT ;  /* 0x8000000005007812 */ /* 0x000fe200078e4800 */
[----:B------:R-:W-:Y:S06]  /*11f0*/  BRA `(.L_x_25) ;  /* 0x00000000000c7947 */ /* 0x000fec0003800000 */
.L_x_18:
[----:B------:R-:W0:Y:S01]  /*1200*/  MUFU.RSQ R0, -QNAN ;  /* 0xffc0000000007908 */ /* 0x000e220000001400 */
[----:B------:R-:W-:Y:S05]  /*1210*/  BRA `(.L_x_25) ;  /* 0x0000000000047947 */ /* 0x000fea0003800000 */
.L_x_17:
[----:B------:R-:W-:-:S07]  /*1220*/  FADD.FTZ R0, R0, R3 ;  /* 0x0000000300007221 */ /* 0x000fce0000010000 */
.L_x_25:
[----:B------:R-:W-:Y:S05]  /*1230*/  BSYNC.RECONVERGENT B1 ;  /* 0x0000000000017941 */ /* 0x000fea0003800200 */
.L_x_15:
[----:B------:R-:W-:-:S04]  /*1240*/  HFMA2 R7, -RZ, RZ, 0, 0 ;  /* 0x00000000ff077431 */ /* 0x000fc800000001ff */
[----:B0-----:R-:W-:Y:S05]  /*1250*/  RET.REL.NODEC R6 `(_Z6kernelPhifff) ;  /* 0xffffffec06687950 */ /* 0x001fea0003c3ffff */
.L_x_26:
[----:B------:R-:W-:-:S00]  /*1260*/  BRA `(.L_x_26) ;  /* 0xfffffffc00fc7947 */ /* 0x000fc0000383ffff */
[----:B------:R-:W-:-:S00]  /*1270*/  NOP ;  /* 0x0000000000007918 */ /* 0x000fc00000000000 */
        /* <DEDUP_REMOVED lines=8> */
.L_x_27:


//--------------------- .nv.shared.reserved.0     --------------------------
	.section	.nv.shared.reserved.0,"aw",@nobits
	.weak		__nv_reservedSMEM_offset_0_alias
	.size		__nv_reservedSMEM_offset_0_alias, 0, 64
	.other		__nv_reservedSMEM_offset_0_alias,@"STO_CUDA_RESERVED_SHARED STV_DEFAULT"
__nv_reservedSMEM_offset_0_alias:
	.zero		0
	.zero		64


//--------------------- .nv.global                --------------------------
	.section	.nv.global,"aw",@nobits
.nv.global:
	.type		_ZN34_INTERNAL_b92fbe79_4_k_cu_adef41314cuda3std3__48in_placeE,@object
	.size		_ZN34_INTERNAL_b92fbe79_4_k_cu_adef41314cuda3std3__48in_placeE,(_ZN34_INTERNAL_b92fbe79_4_k_cu_adef41314cuda3std6ranges3__45__cpo8distanceE - _ZN34_INTERNAL_b92fbe79_4_k_cu_adef41314cuda3std3__48in_placeE)
_ZN34_INTERNAL_b92fbe79_4_k_cu_adef41314cuda3std3__48in_placeE:
	.zero		1
	.type		_ZN34_INTERNAL_b92fbe79_4_k_cu_adef41314cuda3std6ranges3__45__cpo8distanceE,@object
	.size		_ZN34_INTERNAL_b92fbe79_4_k_cu_adef41314cuda3std6ranges3__45__cpo8distanceE,(_ZN34_INTERNAL_b92fbe79_4_k_cu_adef41314cuda3std3__45__cpo6cbeginE - _ZN34_INTERNAL_b92fbe79_4_k_cu_adef41314cuda3std6ranges3__45__cpo8distanceE)
_ZN34_INTERNAL_b92fbe79_4_k_cu_adef41314cuda3std6ranges3__45__cpo8distanceE:
	.zero		1
	.type		_ZN34_INTERNAL_b92fbe79_4_k_cu_adef41314cuda3std3__45__cpo6cbeginE,@object
	.size		_ZN34_INTERNAL_b92fbe79_4_k_cu_adef41314cuda3std3__45__cpo6cbeginE,(_ZN34_INTERNAL_b92fbe79_4_k_cu_adef41314cuda3std6ranges3__45__cpo7advanceE - _ZN34_INTERNAL_b92fbe79_4_k_cu_adef41314cuda3std3__45__cpo6cbeginE)
_ZN34_INTERNAL_b92fbe79_4_k_cu_adef41314cuda3std3__45__cpo6cbeginE:
	.zero		1
	.type		_ZN34_INTERNAL_b92fbe79_4_k_cu_adef41314cuda3std6ranges3__45__cpo7advanceE,@object
	.size		_ZN34_INTERNAL_b92fbe79_4_k_cu_adef41314cuda3std6ranges3__45__cpo7advanceE,(_ZN34_INTERNAL_b92fbe79_4_k_cu_adef41314cuda3std3__45__cpo7crbeginE - _ZN34_INTERNAL_b92fbe79_4_k_cu_adef41314cuda3std6ranges3__45__cpo7advanceE)
_ZN34_INTERNAL_b92fbe79_4_k_cu_adef41314cuda3std6ranges3__45__cpo7advanceE:
	.zero		1
	.type		_ZN34_INTERNAL_b92fbe79_4_k_cu_adef41314cuda3std3__45__cpo7crbeginE,@object
	.size		_ZN34_INTERNAL_b92fbe79_4_k_cu_adef41314cuda3std3__45__cpo7crbeginE,(_ZN34_INTERNAL_b92fbe79_4_k_cu_adef41314cuda3std6ranges3__45__cpo4dataE - _ZN34_INTERNAL_b92fbe79_4_k_cu_adef41314cuda3std3__45__cpo7crbeginE)
_ZN34_INTERNAL_b92fbe79_4_k_cu_adef41314cuda3std3__45__cpo7crbeginE:
	.zero		1
	.type		_ZN34_INTERNAL_b92fbe79_4_k_cu_adef41314cuda3std6ranges3__45__cpo4dataE,@object
	.size		_ZN34_INTERNAL_b92fbe79_4_k_cu_adef41314cuda3std6ranges3__45__cpo4dataE,(_ZN34_INTERNAL_b92fbe79_4_k_cu_adef41314cuda3std6ranges3__45__cpo5beginE - _ZN34_INTERNAL_b92fbe79_4_k_cu_adef41314cuda3std6ranges3__45__cpo4dataE)
_ZN34_INTERNAL_b92fbe79_4_k_cu_adef41314cuda3std6ranges3__45__cpo4dataE:
	.zero		1
	.type		_ZN34_INTERNAL_b92fbe79_4_k_cu_adef41314cuda3std6ranges3__45__cpo5beginE,@object
	.size		_ZN34_INTERNAL_b92fbe79_4_k_cu_adef41314cuda3std6ranges3__45__cpo5beginE,(_ZN34_INTERNAL_b92fbe79_4_k_cu_adef41314cuda3std3__436_GLOBAL__N__b92fbe79_4_k_cu_adef41316ignoreE - _ZN34_INTERNAL_b92fbe79_4_k_cu_adef41314cuda3std6ranges3__45__cpo5beginE)
_ZN34_INTERNAL_b92fbe79_4_k_cu_adef41314cuda3std6ranges3__45__cpo5beginE:
	.zero		1
	.type		_ZN34_INTERNAL_b92fbe79_4_k_cu_adef41314cuda3std3__436_GLOBAL__N__b92fbe79_4_k_cu_adef41316ignoreE,@object
	.size		_ZN34_INTERNAL_b92fbe79_4_k_cu_adef41314cuda3std3__436_GLOBAL__N__b92fbe79_4_k_cu_adef41316ignoreE,(_ZN34_INTERNAL_b92fbe79_4_k_cu_adef41314cuda3std6ranges3__45__cpo4sizeE - _ZN34_INTERNAL_b92fbe79_4_k_cu_adef41314cuda3std3__436_GLOBAL__N__b92fbe79_4_k_cu_adef41316ignoreE)
_ZN34_INTERNAL_b92fbe79_4_k_cu_adef41314cuda3std3__436_GLOBAL__N__b92fbe79_4_k_cu_adef41316ignoreE:
	.zero		1
	.type		_ZN34_INTERNAL_b92fbe79_4_k_cu_adef41314cuda3std6ranges3__45__cpo4sizeE,@object
	.size		_ZN34_INTERNAL_b92fbe79_4_k_cu_adef41314cuda3std6ranges3__45__cpo4sizeE,(_ZN34_INTERNAL_b92fbe79_4_k_cu_adef41314cuda3std3__45__cpo5beginE - _ZN34_INTERNAL_b92fbe79_4_k_cu_adef41314cuda3std6ranges3__45__cpo4sizeE)
_ZN34_INTERNAL_b92fbe79_4_k_cu_adef41314cuda3std6ranges3__45__cpo4sizeE:
	.zero		1
	.type		_ZN34_INTERNAL_b92fbe79_4_k_cu_adef41314cuda3std3__45__cpo5beginE,@object
	.size		_ZN34_INTERNAL_b92fbe79_4_k_cu_adef41314cuda3std3__45__cpo5beginE,(_ZN34_INTERNAL_b92fbe79_4_k_cu_adef41314cuda3std6ranges3__45__cpo6cbeginE - _ZN34_INTERNAL_b92fbe79_4_k_cu_adef41314cuda3std3__45__cpo5beginE)
_ZN34_INTERNAL_b92fbe79_4_k_cu_adef41314cuda3std3__45__cpo5beginE:
	.zero		1
	.type		_ZN34_INTERNAL_b92fbe79_4_k_cu_adef41314cuda3std6ranges3__45__cpo6cbeginE,@object
	.size		_ZN34_INTERNAL_b92fbe79_4_k_cu_adef41314cuda3std6ranges3__45__cpo6cbeginE,(_ZN34_INTERNAL_b92fbe79_4_k_cu_adef41314cuda3std3__45__cpo6rbeginE - _ZN34_INTERNAL_b92fbe79_4_k_cu_adef41314cuda3std6ranges3__45__cpo6cbeginE)
_ZN34_INTERNAL_b92fbe79_4_k_cu_adef41314cuda3std6ranges3__45__cpo6cbeginE:
	.zero		1
	.type		_ZN34_INTERNAL_b92fbe79_4_k_cu_adef41314cuda3std3__45__cpo6rbeginE,@object
	.size		_ZN34_INTERNAL_b92fbe79_4_k_cu_adef41314cuda3std3__45__cpo6rbeginE,(_ZN34_INTERNAL_b92fbe79_4_k_cu_adef41314cuda3std6ranges3__45__cpo4nextE - _ZN34_INTERNAL_b92fbe79_4_k_cu_adef41314cuda3std3__45__cpo6rbeginE)
_ZN34_INTERNAL_b92fbe79_4_k_cu_adef41314cuda3std3__45__cpo6rbeginE:
	.zero		1
	.type		_ZN34_INTERNAL_b92fbe79_4_k_cu_adef41314cuda3std6ranges3__45__cpo4nextE,@object
	.size		_ZN34_INTERNAL_b92fbe79_4_k_cu_adef41314cuda3std6ranges3__45__cpo4nextE,(_ZN34_INTERNAL_b92fbe79_4_k_cu_adef41314cuda3std6ranges3__45__cpo4swapE - _ZN34_INTERNAL_b92fbe79_4_k_cu_adef41314cuda3std6ranges3__45__cpo4nextE)
_ZN34_INTERNAL_b92fbe79_4_k_cu_adef41314cuda3std6ranges3__45__cpo4nextE:
	.zero		1
	.type		_ZN34_INTERNAL_b92fbe79_4_k_cu_adef41314cuda3std6ranges3__45__cpo4swapE,@object
	.size		_ZN34_INTERNAL_b92fbe79_4_k_cu_adef41314cuda3std6ranges3__45__cpo4swapE,(_ZN34_INTERNAL_b92fbe79_4_k_cu_adef41314cuda3std3__420unreachable_sentinelE - _ZN34_INTERNAL_b92fbe79_4_k_cu_adef41314cuda3std6ranges3__45__cpo4swapE)
_ZN34_INTERNAL_b92fbe79_4_k_cu_adef41314cuda3std6ranges3__45__cpo4swapE:
	.zero		1
	.type		_ZN34_INTERNAL_b92fbe79_4_k_cu_adef41314cuda3std3__420unreachable_sentinelE,@object
	.size		_ZN34_INTERNAL_b92fbe79_4_k_cu_adef41314cuda3std3__420unreachable_sentinelE,(_ZN34_INTERNAL_b92fbe79_4_k_cu_adef41316thrust24THRUST_300001_SM_1000_NS6system6detail10sequential3seqE - _ZN34_INTERNAL_b92fbe79_4_k_cu_adef41314cuda3std3__420unreachable_sentinelE)
_ZN34_INTERNAL_b92fbe79_4_k_cu_adef41314cuda3std3__420unreachable_sentinelE:
	.zero		1
	.type		_ZN34_INTERNAL_b92fbe79_4_k_cu_adef41316thrust24THRUST_300001_SM_1000_NS6system6detail10sequential3seqE,@object
	.size		_ZN34_INTERNAL_b92fbe79_4_k_cu_adef41316thrust24THRUST_300001_SM_1000_NS6system6detail10sequential3seqE,(_ZN34_INTERNAL_b92fbe79_4_k_cu_adef41314cuda3std3__45__cpo4cendE - _ZN34_INTERNAL_b92fbe79_4_k_cu_adef41316thrust24THRUST_300001_SM_1000_NS6system6detail10sequential3seqE)
_ZN34_INTERNAL_b92fbe79_4_k_cu_adef41316thrust24THRUST_300001_SM_1000_NS6system6detail10sequential3seqE:
	.zero		1
	.type		_ZN34_INTERNAL_b92fbe79_4_k_cu_adef41314cuda3std3__45__cpo4cendE,@object
	.size		_ZN34_INTERNAL_b92fbe79_4_k_cu_adef41314cuda3std3__45__cpo4cendE,(_ZN34_INTERNAL_b92fbe79_4_k_cu_adef41314cuda3std6ranges3__45__cpo9iter_swapE - _ZN34_INTERNAL_b92fbe79_4_k_cu_adef41314cuda3std3__45__cpo4cendE)
_ZN34_INTERNAL_b92fbe79_4_k_cu_adef41314cuda3std3__45__cpo4cendE:
	.zero		1
	.type		_ZN34_INTERNAL_b92fbe79_4_k_cu_adef41314cuda3std6ranges3__45__cpo9iter_swapE,@object
	.size		_ZN34_INTERNAL_b92fbe79_4_k_cu_adef41314cuda3std6ranges3__45__cpo9iter_swapE,(_ZN34_INTERNAL_b92fbe79_4_k_cu_adef41314cuda3std3__45__cpo5crendE - _ZN34_INTERNAL_b92fbe79_4_k_cu_adef41314cuda3std6ranges3__45__cpo9iter_swapE)
_ZN34_INTERNAL_b92fbe79_4_k_cu_adef41314cuda3std6ranges3__45__cpo9iter_swapE:
	.zero		1
	.type		_ZN34_INTERNAL_b92fbe79_4_k_cu_adef41314cuda3std3__45__cpo5crendE,@object
	.size		_ZN34_INTERNAL_b92fbe79_4_k_cu_adef41314cuda3std3__45__cpo5crendE,(_ZN34_INTERNAL_b92fbe79_4_k_cu_adef41314cuda3std6ranges3__45__cpo5cdataE - _ZN34_INTERNAL_b92fbe79_4_k_cu_adef41314cuda3std3__45__cpo5crendE)
_ZN34_INTERNAL_b92fbe79_4_k_cu_adef41314cuda3std3__45__cpo5crendE:
	.zero		1
	.type		_ZN34_INTERNAL_b92fbe79_4_k_cu_adef41314cuda3std6ranges3__45__cpo5cdataE,@object
	.size		_ZN34_INTERNAL_b92fbe79_4_k_cu_adef41314cuda3std6ranges3__45__cpo5cdataE,(_ZN34_INTERNAL_b92fbe79_4_k_cu_adef41314cuda3std6ranges3__45__cpo3endE - _ZN34_INTERNAL_b92fbe79_4_k_cu_adef41314cuda3std6ranges3__45__cpo5cdataE)
_ZN34_INTERNAL_b92fbe79_4_k_cu_adef41314cuda3std6ranges3__45__cpo5cdataE:
	.zero		1
	.type		_ZN34_INTERNAL_b92fbe79_4_k_cu_adef41314cuda3std6ranges3__45__cpo3endE,@object
	.size		_ZN34_INTERNAL_b92fbe79_4_k_cu_adef41314cuda3std6ranges3__45__cpo3endE,(_ZN34_INTERNAL_b92fbe79_4_k_cu_adef41314cuda3std3__419piecewise_constructE - _ZN34_INTERNAL_b92fbe79_4_k_cu_adef41314cuda3std6ranges3__45__cpo3endE)
_ZN34_INTERNAL_b92fbe79_4_k_cu_adef41314cuda3std6ranges3__45__cpo3endE:
	.zero		1
	.type		_ZN34_INTERNAL_b92fbe79_4_k_cu_adef41314cuda3std3__419piecewise_constructE,@object
	.size		_ZN34_INTERNAL_b92fbe79_4_k_cu_adef41314cuda3std3__419piecewise_constructE,(_ZN34_INTERNAL_b92fbe79_4_k_cu_adef41314cuda3std6ranges3__45__cpo5ssizeE - _ZN34_INTERNAL_b92fbe79_4_k_cu_adef41314cuda3std3__419piecewise_constructE)
_ZN34_INTERNAL_b92fbe79_4_k_cu_adef41314cuda3std3__419piecewise_constructE:
	.zero		1
	.type		_ZN34_INTERNAL_b92fbe79_4_k_cu_adef41314cuda3std6ranges3__45__cpo5ssizeE,@object
	.size		_ZN34_INTERNAL_b92fbe79_4_k_cu_adef41314cuda3std6ranges3__45__cpo5ssizeE,(_ZN34_INTERNAL_b92fbe79_4_k_cu_adef41314cuda3std3__45__cpo3endE - _ZN34_INTERNAL_b92fbe79_4_k_cu_adef41314cuda3std6ranges3__45__cpo5ssizeE)
_ZN34_INTERNAL_b92fbe79_4_k_cu_adef41314cuda3std6ranges3__45__cpo5ssizeE:
	.zero		1
	.type		_ZN34_INTERNAL_b92fbe79_4_k_cu_adef41314cuda3std3__45__cpo3endE,@object
	.size		_ZN34_INTERNAL_b92fbe79_4_k_cu_adef41314cuda3std3__45__cpo3endE,(_ZN34_INTERNAL_b92fbe79_4_k_cu_adef41314cuda3std6ranges3__45__cpo4cendE - _ZN34_INTERNAL_b92fbe79_4_k_cu_adef41314cuda3std3__45__cpo3endE)
_ZN34_INTERNAL_b92fbe79_4_k_cu_adef41314cuda3std3__45__cpo3endE:
	.zero		1
	.type		_ZN34_INTERNAL_b92fbe79_4_k_cu_adef41314cuda3std6ranges3__45__cpo4cendE,@object
	.size		_ZN34_INTERNAL_b92fbe79_4_k_cu_adef41314cuda3std6ranges3__45__cpo4cendE,(_ZN34_INTERNAL_b92fbe79_4_k_cu_adef41314cuda3std3__45__cpo4rendE - _ZN34_INTERNAL_b92fbe79_4_k_cu_adef41314cuda3std6ranges3__45__cpo4cendE)
_ZN34_INTERNAL_b92fbe79_4_k_cu_adef41314cuda3std6ranges3__45__cpo4cendE:
	.zero		1
	.type		_ZN34_INTERNAL_b92fbe79_4_k_cu_adef41314cuda3std3__45__cpo4rendE,@object
	.size		_ZN34_INTERNAL_b92fbe79_4_k_cu_adef41314cuda3std3__45__cpo4rendE,(_ZN34_INTERNAL_b92fbe79_4_k_cu_adef41314cuda3std6ranges3__45__cpo4prevE - _ZN34_INTERNAL_b92fbe79_4_k_cu_adef41314cuda3std3__45__cpo4rendE)
_ZN34_INTERNAL_b92fbe79_4_k_cu_adef41314cuda3std3__45__cpo4rendE:
	.zero		1
	.type		_ZN34_INTERNAL_b92fbe79_4_k_cu_adef41314cuda3std6ranges3__45__cpo4prevE,@object
	.size		_ZN34_INTERNAL_b92fbe79_4_k_cu_adef41314cuda3std6ranges3__45__cpo4prevE,(_ZN34_INTERNAL_b92fbe79_4_k_cu_adef41314cuda3std6ranges3__45__cpo9iter_moveE - _ZN34_INTERNAL_b92fbe79_4_k_cu_adef41314cuda3std6ranges3__45__cpo4prevE)
_ZN34_INTERNAL_b92fbe79_4_k_cu_adef41314cuda3std6ranges3__45__cpo4prevE:
	.zero		1
	.type		_ZN34_INTERNAL_b92fbe79_4_k_cu_adef41314cuda3std6ranges3__45__cpo9iter_moveE,@object
	.size		_ZN34_INTERNAL_b92fbe79_4_k_cu_adef41314cuda3std6ranges3__45__cpo9iter_moveE,(.L_13 - _ZN34_INTERNAL_b92fbe79_4_k_cu_adef41314cuda3std6ranges3__45__cpo9iter_moveE)
_ZN34_INTERNAL_b92fbe79_4_k_cu_adef41314cuda3std6ranges3__45__cpo9iter_moveE:
	.zero		1
.L_13:


//--------------------- .nv.constant0._Z6kernelPhifff --------------------------
	.section	.nv.constant0._Z6kernelPhifff,"a",@progbits
	.sectionflags	@""
	.align	4
.nv.constant0._Z6kernelPhifff:
	.zero		920


//--------------------- SYMBOLS --------------------------

	.type		.nv.reservedSmem.offset0,@object
	.size		.nv.reservedSmem.offset0,0x4
